//
// Generated by NVIDIA NVVM Compiler
//
// Compiler Build ID: CL-36424714
// Cuda compilation tools, release 13.0, V13.0.88
// Based on NVVM 20.0.0
//

.version 9.0
.target sm_100
.address_size 64

	// .globl	_Z15findPivotKernelPdPiii
// _ZZ15findPivotKernelPdPiiiE8max_vals has been demoted
// _ZZ15findPivotKernelPdPiiiE11max_indices has been demoted
// _ZZ21updateSubmatrixKernelPdS_iiE3s_L has been demoted
// _ZZ21updateSubmatrixKernelPdS_iiE7s_A_row has been demoted

.visible .entry _Z15findPivotKernelPdPiii(
	.param .u64 .ptr .align 1 _Z15findPivotKernelPdPiii_param_0,
	.param .u64 .ptr .align 1 _Z15findPivotKernelPdPiii_param_1,
	.param .u32 _Z15findPivotKernelPdPiii_param_2,
	.param .u32 _Z15findPivotKernelPdPiii_param_3
)
{
	.reg .pred 	%p<9>;
	.reg .b32 	%r<29>;
	.reg .b64 	%rd<7>;
	.reg .b64 	%fd<8>;
	// demoted variable
	.shared .align 8 .b8 _ZZ15findPivotKernelPdPiiiE8max_vals[2048];
	// demoted variable
	.shared .align 4 .b8 _ZZ15findPivotKernelPdPiiiE11max_indices[1024];
	ld.param.u64 	%rd1, [_Z15findPivotKernelPdPiii_param_0];
	ld.param.u64 	%rd2, [_Z15findPivotKernelPdPiii_param_1];
	ld.param.u32 	%r11, [_Z15findPivotKernelPdPiii_param_2];
	ld.param.u32 	%r27, [_Z15findPivotKernelPdPiii_param_3];
	mov.u32 	%r13, %ctaid.x;
	mov.u32 	%r28, %ntid.x;
	mov.u32 	%r2, %tid.x;
	mad.lo.s32 	%r3, %r13, %r28, %r2;
	sub.s32 	%r4, %r11, %r27;
	setp.ge.s32 	%p1, %r3, %r4;
	mov.f64 	%fd7, 0dBFF0000000000000;
	@%p1 bra 	$L__BB0_2;
	cvta.to.global.u64 	%rd3, %rd1;
	add.s32 	%r5, %r27, %r3;
	mad.lo.s32 	%r14, %r5, %r11, %r27;
	mul.wide.s32 	%rd4, %r14, 8;
	add.s64 	%rd5, %rd3, %rd4;
	ld.global.f64 	%fd5, [%rd5];
	abs.f64 	%fd7, %fd5;
	mov.u32 	%r27, %r5;
$L__BB0_2:
	shl.b32 	%r15, %r2, 3;
	mov.u32 	%r16, _ZZ15findPivotKernelPdPiiiE8max_vals;
	add.s32 	%r7, %r16, %r15;
	st.shared.f64 	[%r7], %fd7;
	shl.b32 	%r17, %r2, 2;
	mov.u32 	%r18, _ZZ15findPivotKernelPdPiiiE11max_indices;
	add.s32 	%r8, %r18, %r17;
	st.shared.u32 	[%r8], %r27;
	bar.sync 	0;
	setp.lt.u32 	%p2, %r28, 2;
	@%p2 bra 	$L__BB0_7;
$L__BB0_3:
	mov.u32 	%r9, %r28;
	shr.u32 	%r28, %r9, 1;
	setp.ge.u32 	%p3, %r2, %r28;
	add.s32 	%r20, %r28, %r2;
	setp.ge.u32 	%p4, %r20, %r4;
	or.pred  	%p5, %p3, %p4;
	@%p5 bra 	$L__BB0_6;
	shl.b32 	%r21, %r28, 3;
	add.s32 	%r22, %r7, %r21;
	ld.shared.f64 	%fd3, [%r22];
	ld.shared.f64 	%fd6, [%r7];
	setp.leu.f64 	%p6, %fd3, %fd6;
	@%p6 bra 	$L__BB0_6;
	st.shared.f64 	[%r7], %fd3;
	shl.b32 	%r23, %r28, 2;
	add.s32 	%r24, %r8, %r23;
	ld.shared.u32 	%r25, [%r24];
	st.shared.u32 	[%r8], %r25;
$L__BB0_6:
	bar.sync 	0;
	setp.gt.u32 	%p7, %r9, 3;
	@%p7 bra 	$L__BB0_3;
$L__BB0_7:
	setp.ne.s32 	%p8, %r2, 0;
	@%p8 bra 	$L__BB0_9;
	ld.shared.u32 	%r26, [_ZZ15findPivotKernelPdPiiiE11max_indices];
	cvta.to.global.u64 	%rd6, %rd2;
	st.global.u32 	[%rd6], %r26;
$L__BB0_9:
	ret;

}
	// .globl	_Z14swapRowsKernelPdS_iii
.visible .entry _Z14swapRowsKernelPdS_iii(
	.param .u64 .ptr .align 1 _Z14swapRowsKernelPdS_iii_param_0,
	.param .u64 .ptr .align 1 _Z14swapRowsKernelPdS_iii_param_1,
	.param .u32 _Z14swapRowsKernelPdS_iii_param_2,
	.param .u32 _Z14swapRowsKernelPdS_iii_param_3,
	.param .u32 _Z14swapRowsKernelPdS_iii_param_4
)
{
	.reg .pred 	%p<5>;
	.reg .b32 	%r<10>;
	.reg .b64 	%rd<13>;
	.reg .b64 	%fd<5>;

	ld.param.u64 	%rd1, [_Z14swapRowsKernelPdS_iii_param_0];
	ld.param.u64 	%rd2, [_Z14swapRowsKernelPdS_iii_param_1];
	ld.param.u32 	%r2, [_Z14swapRowsKernelPdS_iii_param_2];
	ld.param.u32 	%r3, [_Z14swapRowsKernelPdS_iii_param_3];
	ld.param.u32 	%r4, [_Z14swapRowsKernelPdS_iii_param_4];
	mov.u32 	%r5, %ctaid.x;
	mov.u32 	%r6, %ntid.x;
	mov.u32 	%r7, %tid.x;
	mad.lo.s32 	%r1, %r5, %r6, %r7;
	setp.ge.s32 	%p1, %r1, %r2;
	@%p1 bra 	$L__BB1_2;
	cvta.to.global.u64 	%rd3, %rd1;
	mad.lo.s32 	%r8, %r3, %r2, %r1;
	mul.wide.s32 	%rd4, %r8, 8;
	add.s64 	%rd5, %rd3, %rd4;
	ld.global.f64 	%fd1, [%rd5];
	mad.lo.s32 	%r9, %r4, %r2, %r1;
	mul.wide.s32 	%rd6, %r9, 8;
	add.s64 	%rd7, %rd3, %rd6;
	ld.global.f64 	%fd2, [%rd7];
	st.global.f64 	[%rd5], %fd2;
	st.global.f64 	[%rd7], %fd1;
$L__BB1_2:
	setp.ne.s32 	%p2, %r1, 0;
	setp.eq.s64 	%p3, %rd2, 0;
	or.pred  	%p4, %p2, %p3;
	@%p4 bra 	$L__BB1_4;
	cvta.to.global.u64 	%rd8, %rd2;
	mul.wide.s32 	%rd9, %r3, 8;
	add.s64 	%rd10, %rd8, %rd9;
	ld.global.f64 	%fd3, [%rd10];
	mul.wide.s32 	%rd11, %r4, 8;
	add.s64 	%rd12, %rd8, %rd11;
	ld.global.f64 	%fd4, [%rd12];
	st.global.f64 	[%rd10], %fd4;
	st.global.f64 	[%rd12], %fd3;
$L__BB1_4:
	ret;

}
	// .globl	_Z24computeMultipliersKernelPdS_ii
.visible .entry _Z24computeMultipliersKernelPdS_ii(
	.param .u64 .ptr .align 1 _Z24computeMultipliersKernelPdS_ii_param_0,
	.param .u64 .ptr .align 1 _Z24computeMultipliersKernelPdS_ii_param_1,
	.param .u32 _Z24computeMultipliersKernelPdS_ii_param_2,
	.param .u32 _Z24computeMultipliersKernelPdS_ii_param_3
)
{
	.reg .pred 	%p<3>;
	.reg .b32 	%r<12>;
	.reg .b64 	%rd<13>;
	.reg .b64 	%fd<5>;

	ld.param.u64 	%rd3, [_Z24computeMultipliersKernelPdS_ii_param_0];
	ld.param.u64 	%rd4, [_Z24computeMultipliersKernelPdS_ii_param_1];
	ld.param.u32 	%r2, [_Z24computeMultipliersKernelPdS_ii_param_2];
	ld.param.u32 	%r3, [_Z24computeMultipliersKernelPdS_ii_param_3];
	cvta.to.global.u64 	%rd1, %rd4;
	cvta.to.global.u64 	%rd2, %rd3;
	mov.u32 	%r4, %ctaid.x;
	mov.u32 	%r5, %ntid.x;
	mov.u32 	%r6, %tid.x;
	mad.lo.s32 	%r7, %r4, %r5, %r6;
	add.s32 	%r8, %r7, %r3;
	add.s32 	%r1, %r8, 1;
	setp.ge.s32 	%p1, %r1, %r2;
	@%p1 bra 	$L__BB2_4;
	mad.lo.s32 	%r9, %r3, %r2, %r3;
	mul.wide.s32 	%rd5, %r9, 8;
	add.s64 	%rd6, %rd2, %rd5;
	ld.global.f64 	%fd1, [%rd6];
	abs.f64 	%fd2, %fd1;
	setp.leu.f64 	%p2, %fd2, 0d3DDB7CDFD9D7BDBB;
	@%p2 bra 	$L__BB2_3;
	mad.lo.s32 	%r11, %r1, %r2, %r3;
	mul.wide.s32 	%rd10, %r11, 8;
	add.s64 	%rd11, %rd2, %rd10;
	ld.global.f64 	%fd3, [%rd11];
	div.rn.f64 	%fd4, %fd3, %fd1;
	add.s64 	%rd12, %rd1, %rd10;
	st.global.f64 	[%rd12], %fd4;
	bra.uni 	$L__BB2_4;
$L__BB2_3:
	mad.lo.s32 	%r10, %r1, %r2, %r3;
	mul.wide.s32 	%rd7, %r10, 8;
	add.s64 	%rd8, %rd1, %rd7;
	mov.b64 	%rd9, 0;
	st.global.u64 	[%rd8], %rd9;
$L__BB2_4:
	ret;

}
	// .globl	_Z21updateSubmatrixKernelPdS_ii
.visible .entry _Z21updateSubmatrixKernelPdS_ii(
	.param .u64 .ptr .align 1 _Z21updateSubmatrixKernelPdS_ii_param_0,
	.param .u64 .ptr .align 1 _Z21updateSubmatrixKernelPdS_ii_param_1,
	.param .u32 _Z21updateSubmatrixKernelPdS_ii_param_2,
	.param .u32 _Z21updateSubmatrixKernelPdS_ii_param_3
)
{
	.reg .pred 	%p<8>;
	.reg .b32 	%r<27>;
	.reg .b64 	%rd<11>;
	.reg .b64 	%fd<8>;
	// demoted variable
	.shared .align 8 .b8 _ZZ21updateSubmatrixKernelPdS_iiE3s_L[128];
	// demoted variable
	.shared .align 8 .b8 _ZZ21updateSubmatrixKernelPdS_iiE7s_A_row[128];
	ld.param.u64 	%rd3, [_Z21updateSubmatrixKernelPdS_ii_param_0];
	ld.param.u64 	%rd2, [_Z21updateSubmatrixKernelPdS_ii_param_1];
	ld.param.u32 	%r9, [_Z21updateSubmatrixKernelPdS_ii_param_2];
	ld.param.u32 	%r8, [_Z21updateSubmatrixKernelPdS_ii_param_3];
	cvta.to.global.u64 	%rd1, %rd3;
	mov.u32 	%r10, %ctaid.y;
	mov.u32 	%r11, %ntid.y;
	mov.u32 	%r1, %tid.y;
	mad.lo.s32 	%r12, %r10, %r11, %r1;
	add.s32 	%r13, %r12, %r8;
	add.s32 	%r2, %r13, 1;
	mov.u32 	%r15, %ctaid.x;
	mov.u32 	%r16, %ntid.x;
	mov.u32 	%r3, %tid.x;
	mad.lo.s32 	%r17, %r15, %r16, %r3;
	add.s32 	%r18, %r17, %r8;
	add.s32 	%r4, %r18, 1;
	setp.ne.s32 	%p1, %r3, 0;
	setp.ge.s32 	%p2, %r2, %r9;
	shl.b32 	%r19, %r1, 3;
	mov.u32 	%r20, _ZZ21updateSubmatrixKernelPdS_iiE3s_L;
	add.s32 	%r5, %r20, %r19;
	or.pred  	%p3, %p1, %p2;
	@%p3 bra 	$L__BB3_2;
	cvta.to.global.u64 	%rd4, %rd2;
	mad.lo.s32 	%r21, %r2, %r9, %r8;
	mul.wide.s32 	%rd5, %r21, 8;
	add.s64 	%rd6, %rd4, %rd5;
	ld.global.f64 	%fd1, [%rd6];
	st.shared.f64 	[%r5], %fd1;
$L__BB3_2:
	setp.ne.s32 	%p4, %r1, 0;
	setp.ge.s32 	%p5, %r4, %r9;
	shl.b32 	%r22, %r3, 3;
	mov.u32 	%r23, _ZZ21updateSubmatrixKernelPdS_iiE7s_A_row;
	add.s32 	%r6, %r23, %r22;
	or.pred  	%p6, %p4, %p5;
	@%p6 bra 	$L__BB3_4;
	mad.lo.s32 	%r24, %r8, %r9, %r4;
	mul.wide.s32 	%rd7, %r24, 8;
	add.s64 	%rd8, %rd1, %rd7;
	ld.global.f64 	%fd2, [%rd8];
	st.shared.f64 	[%r6], %fd2;
$L__BB3_4:
	bar.sync 	0;
	max.s32 	%r25, %r2, %r4;
	setp.ge.s32 	%p7, %r25, %r9;
	@%p7 bra 	$L__BB3_6;
	ld.shared.f64 	%fd3, [%r5];
	ld.shared.f64 	%fd4, [%r6];
	mul.f64 	%fd5, %fd3, %fd4;
	mad.lo.s32 	%r26, %r2, %r9, %r4;
	mul.wide.s32 	%rd9, %r26, 8;
	add.s64 	%rd10, %rd1, %rd9;
	ld.global.f64 	%fd6, [%rd10];
	sub.f64 	%fd7, %fd6, %fd5;
	st.global.f64 	[%rd10], %fd7;
$L__BB3_6:
	ret;

}
	// .globl	_Z25forwardSubstitutionKernelPdS_S_ii
.visible .entry _Z25forwardSubstitutionKernelPdS_S_ii(
	.param .u64 .ptr .align 1 _Z25forwardSubstitutionKernelPdS_S_ii_param_0,
	.param .u64 .ptr .align 1 _Z25forwardSubstitutionKernelPdS_S_ii_param_1,
	.param .u64 .ptr .align 1 _Z25forwardSubstitutionKernelPdS_S_ii_param_2,
	.param .u32 _Z25forwardSubstitutionKernelPdS_S_ii_param_3,
	.param .u32 _Z25forwardSubstitutionKernelPdS_S_ii_param_4
)
{
	.reg .pred 	%p<11>;
	.reg .b32 	%r<37>;
	.reg .b64 	%rd<32>;
	.reg .b64 	%fd<114>;

	ld.param.u64 	%rd11, [_Z25forwardSubstitutionKernelPdS_S_ii_param_0];
	ld.param.u64 	%rd10, [_Z25forwardSubstitutionKernelPdS_S_ii_param_1];
	ld.param.u64 	%rd12, [_Z25forwardSubstitutionKernelPdS_S_ii_param_2];
	ld.param.u32 	%r22, [_Z25forwardSubstitutionKernelPdS_S_ii_param_3];
	ld.param.u32 	%r23, [_Z25forwardSubstitutionKernelPdS_S_ii_param_4];
	cvta.to.global.u64 	%rd1, %rd11;
	cvta.to.global.u64 	%rd2, %rd12;
	mov.u32 	%r24, %tid.x;
	mov.u32 	%r25, %ctaid.x;
	or.b32  	%r26, %r24, %r25;
	setp.ne.s32 	%p1, %r26, 0;
	@%p1 bra 	$L__BB4_15;
	setp.lt.s32 	%p2, %r23, 1;
	mov.f64 	%fd113, 0d0000000000000000;
	@%p2 bra 	$L__BB4_14;
	mul.lo.s32 	%r1, %r23, %r22;
	and.b32  	%r2, %r23, 15;
	setp.lt.u32 	%p3, %r23, 16;
	mov.f64 	%fd113, 0d0000000000000000;
	mov.b32 	%r33, 0;
	@%p3 bra 	$L__BB4_5;
	and.b32  	%r33, %r23, 2147483632;
	neg.s32 	%r31, %r33;
	add.s64 	%rd3, %rd1, 64;
	add.s64 	%rd30, %rd2, 64;
	mov.f64 	%fd113, 0d0000000000000000;
	mov.u32 	%r30, %r1;
$L__BB4_4:
	.pragma "nounroll";
	mul.wide.s32 	%rd13, %r30, 8;
	add.s64 	%rd14, %rd3, %rd13;
	ld.global.f64 	%fd18, [%rd14+-64];
	ld.global.f64 	%fd19, [%rd30+-64];
	fma.rn.f64 	%fd20, %fd18, %fd19, %fd113;
	ld.global.f64 	%fd21, [%rd14+-56];
	ld.global.f64 	%fd22, [%rd30+-56];
	fma.rn.f64 	%fd23, %fd21, %fd22, %fd20;
	ld.global.f64 	%fd24, [%rd14+-48];
	ld.global.f64 	%fd25, [%rd30+-48];
	fma.rn.f64 	%fd26, %fd24, %fd25, %fd23;
	ld.global.f64 	%fd27, [%rd14+-40];
	ld.global.f64 	%fd28, [%rd30+-40];
	fma.rn.f64 	%fd29, %fd27, %fd28, %fd26;
	ld.global.f64 	%fd30, [%rd14+-32];
	ld.global.f64 	%fd31, [%rd30+-32];
	fma.rn.f64 	%fd32, %fd30, %fd31, %fd29;
	ld.global.f64 	%fd33, [%rd14+-24];
	ld.global.f64 	%fd34, [%rd30+-24];
	fma.rn.f64 	%fd35, %fd33, %fd34, %fd32;
	ld.global.f64 	%fd36, [%rd14+-16];
	ld.global.f64 	%fd37, [%rd30+-16];
	fma.rn.f64 	%fd38, %fd36, %fd37, %fd35;
	ld.global.f64 	%fd39, [%rd14+-8];
	ld.global.f64 	%fd40, [%rd30+-8];
	fma.rn.f64 	%fd41, %fd39, %fd40, %fd38;
	ld.global.f64 	%fd42, [%rd14];
	ld.global.f64 	%fd43, [%rd30];
	fma.rn.f64 	%fd44, %fd42, %fd43, %fd41;
	ld.global.f64 	%fd45, [%rd14+8];
	ld.global.f64 	%fd46, [%rd30+8];
	fma.rn.f64 	%fd47, %fd45, %fd46, %fd44;
	ld.global.f64 	%fd48, [%rd14+16];
	ld.global.f64 	%fd49, [%rd30+16];
	fma.rn.f64 	%fd50, %fd48, %fd49, %fd47;
	ld.global.f64 	%fd51, [%rd14+24];
	ld.global.f64 	%fd52, [%rd30+24];
	fma.rn.f64 	%fd53, %fd51, %fd52, %fd50;
	ld.global.f64 	%fd54, [%rd14+32];
	ld.global.f64 	%fd55, [%rd30+32];
	fma.rn.f64 	%fd56, %fd54, %fd55, %fd53;
	ld.global.f64 	%fd57, [%rd14+40];
	ld.global.f64 	%fd58, [%rd30+40];
	fma.rn.f64 	%fd59, %fd57, %fd58, %fd56;
	ld.global.f64 	%fd60, [%rd14+48];
	ld.global.f64 	%fd61, [%rd30+48];
	fma.rn.f64 	%fd62, %fd60, %fd61, %fd59;
	ld.global.f64 	%fd63, [%rd14+56];
	ld.global.f64 	%fd64, [%rd30+56];
	fma.rn.f64 	%fd113, %fd63, %fd64, %fd62;
	add.s32 	%r31, %r31, 16;
	add.s32 	%r30, %r30, 16;
	add.s64 	%rd30, %rd30, 128;
	setp.ne.s32 	%p4, %r31, 0;
	@%p4 bra 	$L__BB4_4;
$L__BB4_5:
	setp.eq.s32 	%p5, %r2, 0;
	@%p5 bra 	$L__BB4_14;
	and.b32  	%r10, %r23, 7;
	setp.lt.u32 	%p6, %r2, 8;
	@%p6 bra 	$L__BB4_8;
	add.s32 	%r28, %r33, %r1;
	mul.wide.s32 	%rd15, %r28, 8;
	add.s64 	%rd16, %rd1, %rd15;
	ld.global.f64 	%fd66, [%rd16];
	mul.wide.u32 	%rd17, %r33, 8;
	add.s64 	%rd18, %rd2, %rd17;
	ld.global.f64 	%fd67, [%rd18];
	fma.rn.f64 	%fd68, %fd66, %fd67, %fd113;
	ld.global.f64 	%fd69, [%rd16+8];
	ld.global.f64 	%fd70, [%rd18+8];
	fma.rn.f64 	%fd71, %fd69, %fd70, %fd68;
	ld.global.f64 	%fd72, [%rd16+16];
	ld.global.f64 	%fd73, [%rd18+16];
	fma.rn.f64 	%fd74, %fd72, %fd73, %fd71;
	ld.global.f64 	%fd75, [%rd16+24];
	ld.global.f64 	%fd76, [%rd18+24];
	fma.rn.f64 	%fd77, %fd75, %fd76, %fd74;
	ld.global.f64 	%fd78, [%rd16+32];
	ld.global.f64 	%fd79, [%rd18+32];
	fma.rn.f64 	%fd80, %fd78, %fd79, %fd77;
	ld.global.f64 	%fd81, [%rd16+40];
	ld.global.f64 	%fd82, [%rd18+40];
	fma.rn.f64 	%fd83, %fd81, %fd82, %fd80;
	ld.global.f64 	%fd84, [%rd16+48];
	ld.global.f64 	%fd85, [%rd18+48];
	fma.rn.f64 	%fd86, %fd84, %fd85, %fd83;
	ld.global.f64 	%fd87, [%rd16+56];
	ld.global.f64 	%fd88, [%rd18+56];
	fma.rn.f64 	%fd113, %fd87, %fd88, %fd86;
	add.s32 	%r33, %r33, 8;
$L__BB4_8:
	setp.eq.s32 	%p7, %r10, 0;
	@%p7 bra 	$L__BB4_14;
	and.b32  	%r13, %r23, 3;
	setp.lt.u32 	%p8, %r10, 4;
	@%p8 bra 	$L__BB4_11;
	add.s32 	%r29, %r33, %r1;
	mul.wide.s32 	%rd19, %r29, 8;
	add.s64 	%rd20, %rd1, %rd19;
	ld.global.f64 	%fd90, [%rd20];
	mul.wide.u32 	%rd21, %r33, 8;
	add.s64 	%rd22, %rd2, %rd21;
	ld.global.f64 	%fd91, [%rd22];
	fma.rn.f64 	%fd92, %fd90, %fd91, %fd113;
	ld.global.f64 	%fd93, [%rd20+8];
	ld.global.f64 	%fd94, [%rd22+8];
	fma.rn.f64 	%fd95, %fd93, %fd94, %fd92;
	ld.global.f64 	%fd96, [%rd20+16];
	ld.global.f64 	%fd97, [%rd22+16];
	fma.rn.f64 	%fd98, %fd96, %fd97, %fd95;
	ld.global.f64 	%fd99, [%rd20+24];
	ld.global.f64 	%fd100, [%rd22+24];
	fma.rn.f64 	%fd113, %fd99, %fd100, %fd98;
	add.s32 	%r33, %r33, 4;
$L__BB4_11:
	setp.eq.s32 	%p9, %r13, 0;
	@%p9 bra 	$L__BB4_14;
	mul.wide.u32 	%rd23, %r33, 8;
	add.s64 	%rd31, %rd2, %rd23;
	add.s32 	%r36, %r33, %r1;
	neg.s32 	%r35, %r13;
$L__BB4_13:
	.pragma "nounroll";
	mul.wide.s32 	%rd24, %r36, 8;
	add.s64 	%rd25, %rd1, %rd24;
	ld.global.f64 	%fd101, [%rd25];
	ld.global.f64 	%fd102, [%rd31];
	fma.rn.f64 	%fd113, %fd101, %fd102, %fd113;
	add.s64 	%rd31, %rd31, 8;
	add.s32 	%r36, %r36, 1;
	add.s32 	%r35, %r35, 1;
	setp.ne.s32 	%p10, %r35, 0;
	@%p10 bra 	$L__BB4_13;
$L__BB4_14:
	cvta.to.global.u64 	%rd26, %rd10;
	mul.wide.s32 	%rd27, %r23, 8;
	add.s64 	%rd28, %rd26, %rd27;
	ld.global.f64 	%fd103, [%rd28];
	sub.f64 	%fd104, %fd103, %fd113;
	add.s64 	%rd29, %rd2, %rd27;
	st.global.f64 	[%rd29], %fd104;
$L__BB4_15:
	ret;

}
	// .globl	_Z26backwardSubstitutionKernelPdS_S_ii
.visible .entry _Z26backwardSubstitutionKernelPdS_S_ii(
	.param .u64 .ptr .align 1 _Z26backwardSubstitutionKernelPdS_S_ii_param_0,
	.param .u64 .ptr .align 1 _Z26backwardSubstitutionKernelPdS_S_ii_param_1,
	.param .u64 .ptr .align 1 _Z26backwardSubstitutionKernelPdS_S_ii_param_2,
	.param .u32 _Z26backwardSubstitutionKernelPdS_S_ii_param_3,
	.param .u32 _Z26backwardSubstitutionKernelPdS_S_ii_param_4
)
{
	.reg .pred 	%p<12>;
	.reg .b32 	%r<54>;
	.reg .b64 	%rd<33>;
	.reg .b64 	%fd<117>;

	ld.param.u64 	%rd6, [_Z26backwardSubstitutionKernelPdS_S_ii_param_0];
	ld.param.u64 	%rd5, [_Z26backwardSubstitutionKernelPdS_S_ii_param_1];
	ld.param.u64 	%rd7, [_Z26backwardSubstitutionKernelPdS_S_ii_param_2];
	ld.param.u32 	%r31, [_Z26backwardSubstitutionKernelPdS_S_ii_param_3];
	ld.param.u32 	%r32, [_Z26backwardSubstitutionKernelPdS_S_ii_param_4];
	cvta.to.global.u64 	%rd1, %rd7;
	cvta.to.global.u64 	%rd2, %rd6;
	mov.u32 	%r33, %tid.x;
	mov.u32 	%r34, %ctaid.x;
	or.b32  	%r35, %r33, %r34;
	setp.ne.s32 	%p1, %r35, 0;
	@%p1 bra 	$L__BB5_18;
	add.s32 	%r49, %r32, 1;
	setp.ge.s32 	%p2, %r49, %r31;
	mov.f64 	%fd116, 0d0000000000000000;
	@%p2 bra 	$L__BB5_15;
	mul.lo.s32 	%r2, %r32, %r31;
	not.b32 	%r36, %r32;
	add.s32 	%r3, %r31, %r36;
	sub.s32 	%r37, %r31, %r32;
	add.s32 	%r38, %r37, -2;
	and.b32  	%r4, %r3, 15;
	setp.lt.u32 	%p3, %r38, 15;
	mov.f64 	%fd116, 0d0000000000000000;
	@%p3 bra 	$L__BB5_6;
	and.b32  	%r39, %r3, -16;
	neg.s32 	%r45, %r39;
	add.s64 	%rd3, %rd2, 64;
	mad.lo.s32 	%r40, %r32, %r31, %r32;
	add.s32 	%r44, %r40, 1;
	add.s64 	%rd4, %rd1, 64;
	mov.f64 	%fd116, 0d0000000000000000;
	mov.u32 	%r46, %r32;
$L__BB5_4:
	.pragma "nounroll";
	mul.wide.s32 	%rd8, %r44, 8;
	add.s64 	%rd9, %rd3, %rd8;
	mul.wide.s32 	%rd10, %r49, 8;
	add.s64 	%rd11, %rd4, %rd10;
	ld.global.f64 	%fd19, [%rd9+-64];
	ld.global.f64 	%fd20, [%rd11+-64];
	fma.rn.f64 	%fd21, %fd19, %fd20, %fd116;
	ld.global.f64 	%fd22, [%rd9+-56];
	ld.global.f64 	%fd23, [%rd11+-56];
	fma.rn.f64 	%fd24, %fd22, %fd23, %fd21;
	ld.global.f64 	%fd25, [%rd9+-48];
	ld.global.f64 	%fd26, [%rd11+-48];
	fma.rn.f64 	%fd27, %fd25, %fd26, %fd24;
	ld.global.f64 	%fd28, [%rd9+-40];
	ld.global.f64 	%fd29, [%rd11+-40];
	fma.rn.f64 	%fd30, %fd28, %fd29, %fd27;
	ld.global.f64 	%fd31, [%rd9+-32];
	ld.global.f64 	%fd32, [%rd11+-32];
	fma.rn.f64 	%fd33, %fd31, %fd32, %fd30;
	ld.global.f64 	%fd34, [%rd9+-24];
	ld.global.f64 	%fd35, [%rd11+-24];
	fma.rn.f64 	%fd36, %fd34, %fd35, %fd33;
	ld.global.f64 	%fd37, [%rd9+-16];
	ld.global.f64 	%fd38, [%rd11+-16];
	fma.rn.f64 	%fd39, %fd37, %fd38, %fd36;
	ld.global.f64 	%fd40, [%rd9+-8];
	ld.global.f64 	%fd41, [%rd11+-8];
	fma.rn.f64 	%fd42, %fd40, %fd41, %fd39;
	ld.global.f64 	%fd43, [%rd9];
	ld.global.f64 	%fd44, [%rd11];
	fma.rn.f64 	%fd45, %fd43, %fd44, %fd42;
	ld.global.f64 	%fd46, [%rd9+8];
	ld.global.f64 	%fd47, [%rd11+8];
	fma.rn.f64 	%fd48, %fd46, %fd47, %fd45;
	ld.global.f64 	%fd49, [%rd9+16];
	ld.global.f64 	%fd50, [%rd11+16];
	fma.rn.f64 	%fd51, %fd49, %fd50, %fd48;
	ld.global.f64 	%fd52, [%rd9+24];
	ld.global.f64 	%fd53, [%rd11+24];
	fma.rn.f64 	%fd54, %fd52, %fd53, %fd51;
	ld.global.f64 	%fd55, [%rd9+32];
	ld.global.f64 	%fd56, [%rd11+32];
	fma.rn.f64 	%fd57, %fd55, %fd56, %fd54;
	ld.global.f64 	%fd58, [%rd9+40];
	ld.global.f64 	%fd59, [%rd11+40];
	fma.rn.f64 	%fd60, %fd58, %fd59, %fd57;
	ld.global.f64 	%fd61, [%rd9+48];
	ld.global.f64 	%fd62, [%rd11+48];
	fma.rn.f64 	%fd63, %fd61, %fd62, %fd60;
	ld.global.f64 	%fd64, [%rd9+56];
	ld.global.f64 	%fd65, [%rd11+56];
	fma.rn.f64 	%fd116, %fd64, %fd65, %fd63;
	add.s32 	%r49, %r49, 16;
	add.s32 	%r46, %r46, 16;
	add.s32 	%r45, %r45, 16;
	add.s32 	%r44, %r44, 16;
	setp.ne.s32 	%p4, %r45, 0;
	@%p4 bra 	$L__BB5_4;
	add.s32 	%r49, %r46, 1;
$L__BB5_6:
	setp.eq.s32 	%p5, %r4, 0;
	@%p5 bra 	$L__BB5_15;
	and.b32  	%r17, %r3, 7;
	setp.lt.u32 	%p6, %r4, 8;
	@%p6 bra 	$L__BB5_9;
	add.s32 	%r41, %r49, %r2;
	mul.wide.s32 	%rd12, %r41, 8;
	add.s64 	%rd13, %rd2, %rd12;
	ld.global.f64 	%fd67, [%rd13];
	mul.wide.s32 	%rd14, %r49, 8;
	add.s64 	%rd15, %rd1, %rd14;
	ld.global.f64 	%fd68, [%rd15];
	fma.rn.f64 	%fd69, %fd67, %fd68, %fd116;
	ld.global.f64 	%fd70, [%rd13+8];
	ld.global.f64 	%fd71, [%rd15+8];
	fma.rn.f64 	%fd72, %fd70, %fd71, %fd69;
	ld.global.f64 	%fd73, [%rd13+16];
	ld.global.f64 	%fd74, [%rd15+16];
	fma.rn.f64 	%fd75, %fd73, %fd74, %fd72;
	ld.global.f64 	%fd76, [%rd13+24];
	ld.global.f64 	%fd77, [%rd15+24];
	fma.rn.f64 	%fd78, %fd76, %fd77, %fd75;
	ld.global.f64 	%fd79, [%rd13+32];
	ld.global.f64 	%fd80, [%rd15+32];
	fma.rn.f64 	%fd81, %fd79, %fd80, %fd78;
	ld.global.f64 	%fd82, [%rd13+40];
	ld.global.f64 	%fd83, [%rd15+40];
	fma.rn.f64 	%fd84, %fd82, %fd83, %fd81;
	ld.global.f64 	%fd85, [%rd13+48];
	ld.global.f64 	%fd86, [%rd15+48];
	fma.rn.f64 	%fd87, %fd85, %fd86, %fd84;
	ld.global.f64 	%fd88, [%rd13+56];
	ld.global.f64 	%fd89, [%rd15+56];
	fma.rn.f64 	%fd116, %fd88, %fd89, %fd87;
	add.s32 	%r49, %r49, 8;
$L__BB5_9:
	setp.eq.s32 	%p7, %r17, 0;
	@%p7 bra 	$L__BB5_15;
	and.b32  	%r20, %r3, 3;
	setp.lt.u32 	%p8, %r17, 4;
	@%p8 bra 	$L__BB5_12;
	add.s32 	%r42, %r49, %r2;
	mul.wide.s32 	%rd16, %r42, 8;
	add.s64 	%rd17, %rd2, %rd16;
	ld.global.f64 	%fd91, [%rd17];
	mul.wide.s32 	%rd18, %r49, 8;
	add.s64 	%rd19, %rd1, %rd18;
	ld.global.f64 	%fd92, [%rd19];
	fma.rn.f64 	%fd93, %fd91, %fd92, %fd116;
	ld.global.f64 	%fd94, [%rd17+8];
	ld.global.f64 	%fd95, [%rd19+8];
	fma.rn.f64 	%fd96, %fd94, %fd95, %fd93;
	ld.global.f64 	%fd97, [%rd17+16];
	ld.global.f64 	%fd98, [%rd19+16];
	fma.rn.f64 	%fd99, %fd97, %fd98, %fd96;
	ld.global.f64 	%fd100, [%rd17+24];
	ld.global.f64 	%fd101, [%rd19+24];
	fma.rn.f64 	%fd116, %fd100, %fd101, %fd99;
	add.s32 	%r49, %r49, 4;
$L__BB5_12:
	setp.eq.s32 	%p9, %r20, 0;
	@%p9 bra 	$L__BB5_15;
	add.s32 	%r52, %r49, %r2;
	neg.s32 	%r51, %r20;
$L__BB5_14:
	.pragma "nounroll";
	mul.wide.s32 	%rd20, %r49, 8;
	add.s64 	%rd21, %rd1, %rd20;
	mul.wide.s32 	%rd22, %r52, 8;
	add.s64 	%rd23, %rd2, %rd22;
	ld.global.f64 	%fd102, [%rd23];
	ld.global.f64 	%fd103, [%rd21];
	fma.rn.f64 	%fd116, %fd102, %fd103, %fd116;
	add.s32 	%r49, %r49, 1;
	add.s32 	%r52, %r52, 1;
	add.s32 	%r51, %r51, 1;
	setp.ne.s32 	%p10, %r51, 0;
	@%p10 bra 	$L__BB5_14;
$L__BB5_15:
	mad.lo.s32 	%r43, %r32, %r31, %r32;
	mul.wide.s32 	%rd24, %r43, 8;
	add.s64 	%rd25, %rd2, %rd24;
	ld.global.f64 	%fd14, [%rd25];
	abs.f64 	%fd104, %fd14;
	setp.leu.f64 	%p11, %fd104, 0d3DDB7CDFD9D7BDBB;
	@%p11 bra 	$L__BB5_17;
	cvta.to.global.u64 	%rd29, %rd5;
	mul.wide.s32 	%rd30, %r32, 8;
	add.s64 	%rd31, %rd29, %rd30;
	ld.global.f64 	%fd105, [%rd31];
	sub.f64 	%fd106, %fd105, %fd116;
	div.rn.f64 	%fd107, %fd106, %fd14;
	add.s64 	%rd32, %rd1, %rd30;
	st.global.f64 	[%rd32], %fd107;
	bra.uni 	$L__BB5_18;
$L__BB5_17:
	mul.wide.s32 	%rd26, %r32, 8;
	add.s64 	%rd27, %rd1, %rd26;
	mov.b64 	%rd28, 0;
	st.global.u64 	[%rd27], %rd28;
$L__BB5_18:
	ret;

}


// ===== COMPILED SASS (sm_100) =====

	.target	sm_100

	.elftype	@"ET_EXEC"


//--------------------- .note.nv.tkinfo           --------------------------
	.section	.note.nv.tkinfo,"",@"SHT_NOTE"
	.sectionflags	@"SHF_NOTE_NV_TKINFO"
	.tkinfo
        /*0018*/ 	.word	0x00000002
        /*0030*/ 	.string	""
        /*0030*/ 	.string	"ptxas"
        /*0030*/ 	.string	"Cuda compilation tools, release 13.0, V13.0.88"
        /*0030*/ 	.string	"Build cuda_13.0.r13.0/compiler.36424714_0"
        /*0030*/ 	.string	"-arch sm_100 -m 64 "



//--------------------- .note.nv.cuinfo           --------------------------
	.section	.note.nv.cuinfo,"",@"SHT_NOTE"
	.sectionflags	@"SHF_NOTE_NV_CUINFO"
        /*0018*/ 	.short	0x0002
        /*001a*/ 	.short	0x0064
        /*001c*/ 	.short	0x0082
	.zero		2


//--------------------- .nv.info                  --------------------------
	.section	.nv.info,"",@"SHT_CUDA_INFO"
	.align	4


	//----- nvinfo : EIATTR_REGCOUNT
	.align		4
        /*0000*/ 	.byte	0x04, 0x2f
        /*0002*/ 	.short	(.L_1 - .L_0)
	.align		4
.L_0:
        /*0004*/ 	.word	index@(_Z15findPivotKernelPdPiii)
        /*0008*/ 	.word	0x00000010


	//----- nvinfo : EIATTR_FRAME_SIZE
	.align		4
.L_1:
        /*000c*/ 	.byte	0x04, 0x11
        /*000e*/ 	.short	(.L_3 - .L_2)
	.align		4
.L_2:
        /*0010*/ 	.word	index@(_Z15findPivotKernelPdPiii)
        /*0014*/ 	.word	0x00000000


	//----- nvinfo : EIATTR_REGCOUNT
	.align		4
.L_3:
        /*0018*/ 	.byte	0x04, 0x2f
        /*001a*/ 	.short	(.L_5 - .L_4)
	.align		4
.L_4:
        /*001c*/ 	.word	index@(_Z14swapRowsKernelPdS_iii)
        /*0020*/ 	.word	0x0000000c


	//----- nvinfo : EIATTR_FRAME_SIZE
	.align		4
.L_5:
        /*0024*/ 	.byte	0x04, 0x11
        /*0026*/ 	.short	(.L_7 - .L_6)
	.align		4
.L_6:
        /*0028*/ 	.word	index@(_Z14swapRowsKernelPdS_iii)
        /*002c*/ 	.word	0x00000000


	//----- nvinfo : EIATTR_REGCOUNT
	.align		4
.L_7:
        /*0030*/ 	.byte	0x04, 0x2f
        /*0032*/ 	.short	(.L_9 - .L_8)
	.align		4
.L_8:
        /*0034*/ 	.word	index@(_Z24computeMultipliersKernelPdS_ii)
        /*0038*/ 	.word	0x00000019


	//----- nvinfo : EIATTR_FRAME_SIZE
	.align		4
.L_9:
        /*003c*/ 	.byte	0x04, 0x11
        /*003e*/ 	.short	(.L_11 - .L_10)
	.align		4
.L_10:
        /*0040*/ 	.word	index@($__internal_1_$__cuda_sm20_div_rn_f64_full)
        /*0044*/ 	.word	0x00000000


	//----- nvinfo : EIATTR_FRAME_SIZE
	.align		4
.L_11:
        /*0048*/ 	.byte	0x04, 0x11
        /*004a*/ 	.short	(.L_13 - .L_12)
	.align		4
.L_12:
        /*004c*/ 	.word	index@(_Z24computeMultipliersKernelPdS_ii)
        /*0050*/ 	.word	0x00000000


	//----- nvinfo : EIATTR_REGCOUNT
	.align		4
.L_13:
        /*0054*/ 	.byte	0x04, 0x2f
        /*0056*/ 	.short	(.L_15 - .L_14)
	.align		4
.L_14:
        /*0058*/ 	.word	index@(_Z21updateSubmatrixKernelPdS_ii)
        /*005c*/ 	.word	0x00000012


	//----- nvinfo : EIATTR_FRAME_SIZE
	.align		4
.L_15:
        /*0060*/ 	.byte	0x04, 0x11
        /*0062*/ 	.short	(.L_17 - .L_16)
	.align		4
.L_16:
        /*0064*/ 	.word	index@(_Z21updateSubmatrixKernelPdS_ii)
        /*0068*/ 	.word	0x00000000


	//----- nvinfo : EIATTR_REGCOUNT
	.align		4
.L_17:
        /*006c*/ 	.byte	0x04, 0x2f
        /*006e*/ 	.short	(.L_19 - .L_18)
	.align		4
.L_18:
        /*0070*/ 	.word	index@(_Z25forwardSubstitutionKernelPdS_S_ii)
        /*0074*/ 	.word	0x00000020


	//----- nvinfo : EIATTR_FRAME_SIZE
	.align		4
.L_19:
        /*0078*/ 	.byte	0x04, 0x11
        /*007a*/ 	.short	(.L_21 - .L_20)
	.align		4
.L_20:
        /*007c*/ 	.word	index@(_Z25forwardSubstitutionKernelPdS_S_ii)
        /*0080*/ 	.word	0x00000000


	//----- nvinfo : EIATTR_REGCOUNT
	.align		4
.L_21:
        /*0084*/ 	.byte	0x04, 0x2f
        /*0086*/ 	.short	(.L_23 - .L_22)
	.align		4
.L_22:
        /*0088*/ 	.word	index@(_Z26backwardSubstitutionKernelPdS_S_ii)
        /*008c*/ 	.word	0x00000020


	//----- nvinfo : EIATTR_FRAME_SIZE
	.align		4
.L_23:
        /*0090*/ 	.byte	0x04, 0x11
        /*0092*/ 	.short	(.L_25 - .L_24)
	.align		4
.L_24:
        /*0094*/ 	.word	index@($__internal_0_$__cuda_sm20_div_rn_f64_full)
        /*0098*/ 	.word	0x00000000


	//----- nvinfo : EIATTR_FRAME_SIZE
	.align		4
.L_25:
        /*009c*/ 	.byte	0x04, 0x11
        /*009e*/ 	.short	(.L_27 - .L_26)
	.align		4
.L_26:
        /*00a0*/ 	.word	index@(_Z26backwardSubstitutionKernelPdS_S_ii)
        /*00a4*/ 	.word	0x00000000


	//----- nvinfo : EIATTR_MIN_STACK_SIZE
	.align		4
.L_27:
        /*00a8*/ 	.byte	0x04, 0x12
        /*00aa*/ 	.short	(.L_29 - .L_28)
	.align		4
.L_28:
        /*00ac*/ 	.word	index@(_Z26backwardSubstitutionKernelPdS_S_ii)
        /*00b0*/ 	.word	0x00000000


	//----- nvinfo : EIATTR_MIN_STACK_SIZE
	.align		4
.L_29:
        /*00b4*/ 	.byte	0x04, 0x12
        /*00b6*/ 	.short	(.L_31 - .L_30)
	.align		4
.L_30:
        /*00b8*/ 	.word	index@(_Z25forwardSubstitutionKernelPdS_S_ii)
        /*00bc*/ 	.word	0x00000000


	//----- nvinfo : EIATTR_MIN_STACK_SIZE
	.align		4
.L_31:
        /*00c0*/ 	.byte	0x04, 0x12
        /*00c2*/ 	.short	(.L_33 - .L_32)
	.align		4
.L_32:
        /*00c4*/ 	.word	index@(_Z21updateSubmatrixKernelPdS_ii)
        /*00c8*/ 	.word	0x00000000


	//----- nvinfo : EIATTR_MIN_STACK_SIZE
	.align		4
.L_33:
        /*00cc*/ 	.byte	0x04, 0x12
        /*00ce*/ 	.short	(.L_35 - .L_34)
	.align		4
.L_34:
        /*00d0*/ 	.word	index@(_Z24computeMultipliersKernelPdS_ii)
        /*00d4*/ 	.word	0x00000000


	//----- nvinfo : EIATTR_MIN_STACK_SIZE
	.align		4
.L_35:
        /*00d8*/ 	.byte	0x04, 0x12
        /*00da*/ 	.short	(.L_37 - .L_36)
	.align		4
.L_36:
        /*00dc*/ 	.word	index@(_Z14swapRowsKernelPdS_iii)
        /*00e0*/ 	.word	0x00000000


	//----- nvinfo : EIATTR_MIN_STACK_SIZE
	.align		4
.L_37:
        /*00e4*/ 	.byte	0x04, 0x12
        /*00e6*/ 	.short	(.L_39 - .L_38)
	.align		4
.L_38:
        /*00e8*/ 	.word	index@(_Z15findPivotKernelPdPiii)
        /*00ec*/ 	.word	0x00000000
.L_39:


//--------------------- .nv.compat                --------------------------
	.section	.nv.compat,"",@"SHT_CUDA_COMPAT_INFO"
	.align	4
        /*0000*/ 	.byte	0x02, 0x09, 0x00, 0x00, 0x02, 0x02, 0x01, 0x00, 0x02, 0x05, 0x05, 0x00, 0x03, 0x07, 0x01, 0x01
        /*0010*/ 	.byte	0x02, 0x03, 0x00, 0x00, 0x02, 0x06, 0x01, 0x00, 0x04, 0x0b, 0x08, 0x00, 0x01, 0x00, 0x00, 0x00
        /*0020*/ 	.byte	0x00, 0x00, 0x00, 0x00


//--------------------- .nv.info._Z26backwardSubstitutionKernelPdS_S_ii --------------------------
	.section	.nv.info._Z26backwardSubstitutionKernelPdS_S_ii,"",@"SHT_CUDA_INFO"
	.sectionflags	@""
	.align	4


	//----- nvinfo : EIATTR_CUDA_API_VERSION
	.align		4
        /*0000*/ 	.byte	0x04, 0x37
        /*0002*/ 	.short	(.L_41 - .L_40)
.L_40:
        /*0004*/ 	.word	0x00000082


	//----- nvinfo : EIATTR_KPARAM_INFO
	.align		4
.L_41:
        /*0008*/ 	.byte	0x04, 0x17
        /*000a*/ 	.short	(.L_43 - .L_42)
.L_42:
        /*000c*/ 	.word	0x00000000
        /*0010*/ 	.short	0x0004
        /*0012*/ 	.short	0x001c
        /*0014*/ 	.byte	0x00, 0xf0, 0x11, 0x00


	//----- nvinfo : EIATTR_KPARAM_INFO
	.align		4
.L_43:
        /*0018*/ 	.byte	0x04, 0x17
        /*001a*/ 	.short	(.L_45 - .L_44)
.L_44:
        /*001c*/ 	.word	0x00000000
        /*0020*/ 	.short	0x0003
        /*0022*/ 	.short	0x0018
        /*0024*/ 	.byte	0x00, 0xf0, 0x11, 0x00


	//----- nvinfo : EIATTR_KPARAM_INFO
	.align		4
.L_45:
        /*0028*/ 	.byte	0x04, 0x17
        /*002a*/ 	.short	(.L_47 - .L_46)
.L_46:
        /*002c*/ 	.word	0x00000000
        /*0030*/ 	.short	0x0002
        /*0032*/ 	.short	0x0010
        /*0034*/ 	.byte	0x00, 0xf5, 0x21, 0x00


	//----- nvinfo : EIATTR_KPARAM_INFO
	.align		4
.L_47:
        /*0038*/ 	.byte	0x04, 0x17
        /*003a*/ 	.short	(.L_49 - .L_48)
.L_48:
        /*003c*/ 	.word	0x00000000
        /*0040*/ 	.short	0x0001
        /*0042*/ 	.short	0x0008
        /*0044*/ 	.byte	0x00, 0xf5, 0x21, 0x00


	//----- nvinfo : EIATTR_KPARAM_INFO
	.align		4
.L_49:
        /*0048*/ 	.byte	0x04, 0x17
        /*004a*/ 	.short	(.L_51 - .L_50)
.L_50:
        /*004c*/ 	.word	0x00000000
        /*0050*/ 	.short	0x0000
        /*0052*/ 	.short	0x0000
        /*0054*/ 	.byte	0x00, 0xf5, 0x21, 0x00


	//----- nvinfo : EIATTR_SPARSE_MMA_MASK
	.align		4
.L_51:
        /*0058*/ 	.byte	0x03, 0x50
        /*005a*/ 	.short	0x0000


	//----- nvinfo : EIATTR_MAXREG_COUNT
	.align		4
        /*005c*/ 	.byte	0x03, 0x1b
        /*005e*/ 	.short	0x00ff


	//----- nvinfo : EIATTR_MERCURY_ISA_VERSION
	.align		4
        /*0060*/ 	.byte	0x03, 0x5f
        /*0062*/ 	.short	0x0101


	//----- nvinfo : EIATTR_VRC_CTA_INIT_COUNT
	.align		4
        /*0064*/ 	.byte	0x02, 0x4a
	.zero		1
	.zero		1


	//----- nvinfo : EIATTR_EXIT_INSTR_OFFSETS
	.align		4
        /*0068*/ 	.byte	0x04, 0x1c
        /*006a*/ 	.short	(.L_53 - .L_52)


	//   ....[0]....
.L_52:
        /*006c*/ 	.word	0x00000040


	//   ....[1]....
        /*0070*/ 	.word	0x00000c50


	//   ....[2]....
        /*0074*/ 	.word	0x00000c90


	//----- nvinfo : EIATTR_CRS_STACK_SIZE
	.align		4
.L_53:
        /*0078*/ 	.byte	0x04, 0x1e
        /*007a*/ 	.short	(.L_55 - .L_54)
.L_54:
        /*007c*/ 	.word	0x00000000


	//----- nvinfo : EIATTR_CBANK_PARAM_SIZE
	.align		4
.L_55:
        /*0080*/ 	.byte	0x03, 0x19
        /*0082*/ 	.short	0x0020


	//----- nvinfo : EIATTR_PARAM_CBANK
	.align		4
        /*0084*/ 	.byte	0x04, 0x0a
        /*0086*/ 	.short	(.L_57 - .L_56)
	.align		4
.L_56:
        /*0088*/ 	.word	index@(.nv.constant0._Z26backwardSubstitutionKernelPdS_S_ii)
        /*008c*/ 	.short	0x0380
        /*008e*/ 	.short	0x0020


	//----- nvinfo : EIATTR_SW_WAR
	.align		4
.L_57:
        /*0090*/ 	.byte	0x04, 0x36
        /*0092*/ 	.short	(.L_59 - .L_58)
.L_58:
        /*0094*/ 	.word	0x00000008
.L_59:


//--------------------- .nv.info._Z25forwardSubstitutionKernelPdS_S_ii --------------------------
	.section	.nv.info._Z25forwardSubstitutionKernelPdS_S_ii,"",@"SHT_CUDA_INFO"
	.sectionflags	@""
	.align	4


	//----- nvinfo : EIATTR_CUDA_API_VERSION
	.align		4
        /*0000*/ 	.byte	0x04, 0x37
        /*0002*/ 	.short	(.L_61 - .L_60)
.L_60:
        /*0004*/ 	.word	0x00000082


	//----- nvinfo : EIATTR_KPARAM_INFO
	.align		4
.L_61:
        /*0008*/ 	.byte	0x04, 0x17
        /*000a*/ 	.short	(.L_63 - .L_62)
.L_62:
        /*000c*/ 	.word	0x00000000
        /*0010*/ 	.short	0x0004
        /*0012*/ 	.short	0x001c
        /*0014*/ 	.byte	0x00, 0xf0, 0x11, 0x00


	//----- nvinfo : EIATTR_KPARAM_INFO
	.align		4
.L_63:
        /*0018*/ 	.byte	0x04, 0x17
        /*001a*/ 	.short	(.L_65 - .L_64)
.L_64:
        /*001c*/ 	.word	0x00000000
        /*0020*/ 	.short	0x0003
        /*0022*/ 	.short	0x0018
        /*0024*/ 	.byte	0x00, 0xf0, 0x11, 0x00


	//----- nvinfo : EIATTR_KPARAM_INFO
	.align		4
.L_65:
        /*0028*/ 	.byte	0x04, 0x17
        /*002a*/ 	.short	(.L_67 - .L_66)
.L_66:
        /*002c*/ 	.word	0x00000000
        /*0030*/ 	.short	0x0002
        /*0032*/ 	.short	0x0010
        /*0034*/ 	.byte	0x00, 0xf5, 0x21, 0x00


	//----- nvinfo : EIATTR_KPARAM_INFO
	.align		4
.L_67:
        /*0038*/ 	.byte	0x04, 0x17
        /*003a*/ 	.short	(.L_69 - .L_68)
.L_68:
        /*003c*/ 	.word	0x00000000
        /*0040*/ 	.short	0x0001
        /*0042*/ 	.short	0x0008
        /*0044*/ 	.byte	0x00, 0xf5, 0x21, 0x00


	//----- nvinfo : EIATTR_KPARAM_INFO
	.align		4
.L_69:
        /*0048*/ 	.byte	0x04, 0x17
        /*004a*/ 	.short	(.L_71 - .L_70)
.L_70:
        /*004c*/ 	.word	0x00000000
        /*0050*/ 	.short	0x0000
        /*0052*/ 	.short	0x0000
        /*0054*/ 	.byte	0x00, 0xf5, 0x21, 0x00


	//----- nvinfo : EIATTR_SPARSE_MMA_MASK
	.align		4
.L_71:
        /*0058*/ 	.byte	0x03, 0x50
        /*005a*/ 	.short	0x0000


	//----- nvinfo : EIATTR_MAXREG_COUNT
	.align		4
        /*005c*/ 	.byte	0x03, 0x1b
        /*005e*/ 	.short	0x00ff


	//----- nvinfo : EIATTR_MERCURY_ISA_VERSION
	.align		4
        /*0060*/ 	.byte	0x03, 0x5f
        /*0062*/ 	.short	0x0101


	//----- nvinfo : EIATTR_VRC_CTA_INIT_COUNT
	.align		4
        /*0064*/ 	.byte	0x02, 0x4a
	.zero		1
	.zero		1


	//----- nvinfo : EIATTR_EXIT_INSTR_OFFSETS
	.align		4
        /*0068*/ 	.byte	0x04, 0x1c
        /*006a*/ 	.short	(.L_73 - .L_72)


	//   ....[0]....
.L_72:
        /*006c*/ 	.word	0x00000040


	//   ....[1]....
        /*0070*/ 	.word	0x00000ad0


	//----- nvinfo : EIATTR_CBANK_PARAM_SIZE
	.align		4
.L_73:
        /*0074*/ 	.byte	0x03, 0x19
        /*0076*/ 	.short	0x0020


	//----- nvinfo : EIATTR_PARAM_CBANK
	.align		4
        /*0078*/ 	.byte	0x04, 0x0a
        /*007a*/ 	.short	(.L_75 - .L_74)
	.align		4
.L_74:
        /*007c*/ 	.word	index@(.nv.constant0._Z25forwardSubstitutionKernelPdS_S_ii)
        /*0080*/ 	.short	0x0380
        /*0082*/ 	.short	0x0020


	//----- nvinfo : EIATTR_SW_WAR
	.align		4
.L_75:
        /*0084*/ 	.byte	0x04, 0x36
        /*0086*/ 	.short	(.L_77 - .L_76)
.L_76:
        /*0088*/ 	.word	0x00000008
.L_77:


//--------------------- .nv.info._Z21updateSubmatrixKernelPdS_ii --------------------------
	.section	.nv.info._Z21updateSubmatrixKernelPdS_ii,"",@"SHT_CUDA_INFO"
	.sectionflags	@""
	.align	4


	//----- nvinfo : EIATTR_CUDA_API_VERSION
	.align		4
        /*0000*/ 	.byte	0x04, 0x37
        /*0002*/ 	.short	(.L_79 - .L_78)
.L_78:
        /*0004*/ 	.word	0x00000082


	//----- nvinfo : EIATTR_KPARAM_INFO
	.align		4
.L_79:
        /*0008*/ 	.byte	0x04, 0x17
        /*000a*/ 	.short	(.L_81 - .L_80)
.L_80:
        /*000c*/ 	.word	0x00000000
        /*0010*/ 	.short	0x0003
        /*0012*/ 	.short	0x0014
        /*0014*/ 	.byte	0x00, 0xf0, 0x11, 0x00


	//----- nvinfo : EIATTR_KPARAM_INFO
	.align		4
.L_81:
        /*0018*/ 	.byte	0x04, 0x17
        /*001a*/ 	.short	(.L_83 - .L_82)
.L_82:
        /*001c*/ 	.word	0x00000000
        /*0020*/ 	.short	0x0002
        /*0022*/ 	.short	0x0010
        /*0024*/ 	.byte	0x00, 0xf0, 0x11, 0x00


	//----- nvinfo : EIATTR_KPARAM_INFO
	.align		4
.L_83:
        /*0028*/ 	.byte	0x04, 0x17
        /*002a*/ 	.short	(.L_85 - .L_84)
.L_84:
        /*002c*/ 	.word	0x00000000
        /*0030*/ 	.short	0x0001
        /*0032*/ 	.short	0x0008
        /*0034*/ 	.byte	0x00, 0xf5, 0x21, 0x00


	//----- nvinfo : EIATTR_KPARAM_INFO
	.align		4
.L_85:
        /*0038*/ 	.byte	0x04, 0x17
        /*003a*/ 	.short	(.L_87 - .L_86)
.L_86:
        /*003c*/ 	.word	0x00000000
        /*0040*/ 	.short	0x0000
        /*0042*/ 	.short	0x0000
        /*0044*/ 	.byte	0x00, 0xf5, 0x21, 0x00


	//----- nvinfo : EIATTR_SPARSE_MMA_MASK
	.align		4
.L_87:
        /*0048*/ 	.byte	0x03, 0x50
        /*004a*/ 	.short	0x0000


	//----- nvinfo : EIATTR_MAXREG_COUNT
	.align		4
        /*004c*/ 	.byte	0x03, 0x1b
        /*004e*/ 	.short	0x00ff


	//----- nvinfo : EIATTR_NUM_BARRIERS
	.align		4
        /*0050*/ 	.byte	0x02, 0x4c
        /*0052*/ 	.byte	0x01
	.zero		1


	//----- nvinfo : EIATTR_MERCURY_ISA_VERSION
	.align		4
        /*0054*/ 	.byte	0x03, 0x5f
        /*0056*/ 	.short	0x0101


	//----- nvinfo : EIATTR_VRC_CTA_INIT_COUNT
	.align		4
        /*0058*/ 	.byte	0x02, 0x4a
	.zero		1
	.zero		1


	//----- nvinfo : EIATTR_EXIT_INSTR_OFFSETS
	.align		4
        /*005c*/ 	.byte	0x04, 0x1c
        /*005e*/ 	.short	(.L_89 - .L_88)


	//   ....[0]....
.L_88:
        /*0060*/ 	.word	0x00000250


	//   ....[1]....
        /*0064*/ 	.word	0x000002e0


	//----- nvinfo : EIATTR_CBANK_PARAM_SIZE
	.align		4
.L_89:
        /*0068*/ 	.byte	0x03, 0x19
        /*006a*/ 	.short	0x0018


	//----- nvinfo : EIATTR_PARAM_CBANK
	.align		4
        /*006c*/ 	.byte	0x04, 0x0a
        /*006e*/ 	.short	(.L_91 - .L_90)
	.align		4
.L_90:
        /*0070*/ 	.word	index@(.nv.constant0._Z21updateSubmatrixKernelPdS_ii)
        /*0074*/ 	.short	0x0380
        /*0076*/ 	.short	0x0018


	//----- nvinfo : EIATTR_SW_WAR
	.align		4
.L_91:
        /*0078*/ 	.byte	0x04, 0x36
        /*007a*/ 	.short	(.L_93 - .L_92)
.L_92:
        /*007c*/ 	.word	0x00000008
.L_93:


//--------------------- .nv.info._Z24computeMultipliersKernelPdS_ii --------------------------
	.section	.nv.info._Z24computeMultipliersKernelPdS_ii,"",@"SHT_CUDA_INFO"
	.sectionflags	@""
	.align	4


	//----- nvinfo : EIATTR_CUDA_API_VERSION
	.align		4
        /*0000*/ 	.byte	0x04, 0x37
        /*0002*/ 	.short	(.L_95 - .L_94)
.L_94:
        /*0004*/ 	.word	0x00000082


	//----- nvinfo : EIATTR_KPARAM_INFO
	.align		4
.L_95:
        /*0008*/ 	.byte	0x04, 0x17
        /*000a*/ 	.short	(.L_97 - .L_96)
.L_96:
        /*000c*/ 	.word	0x00000000
        /*0010*/ 	.short	0x0003
        /*0012*/ 	.short	0x0014
        /*0014*/ 	.byte	0x00, 0xf0, 0x11, 0x00


	//----- nvinfo : EIATTR_KPARAM_INFO
	.align		4
.L_97:
        /*0018*/ 	.byte	0x04, 0x17
        /*001a*/ 	.short	(.L_99 - .L_98)
.L_98:
        /*001c*/ 	.word	0x00000000
        /*0020*/ 	.short	0x0002
        /*0022*/ 	.short	0x0010
        /*0024*/ 	.byte	0x00, 0xf0, 0x11, 0x00


	//----- nvinfo : EIATTR_KPARAM_INFO
	.align		4
.L_99:
        /*0028*/ 	.byte	0x04, 0x17
        /*002a*/ 	.short	(.L_101 - .L_100)
.L_100:
        /*002c*/ 	.word	0x00000000
        /*0030*/ 	.short	0x0001
        /*0032*/ 	.short	0x0008
        /*0034*/ 	.byte	0x00, 0xf5, 0x21, 0x00


	//----- nvinfo : EIATTR_KPARAM_INFO
	.align		4
.L_101:
        /*0038*/ 	.byte	0x04, 0x17
        /*003a*/ 	.short	(.L_103 - .L_102)
.L_102:
        /*003c*/ 	.word	0x00000000
        /*0040*/ 	.short	0x0000
        /*0042*/ 	.short	0x0000
        /*0044*/ 	.byte	0x00, 0xf5, 0x21, 0x00


	//----- nvinfo : EIATTR_SPARSE_MMA_MASK
	.align		4
.L_103:
        /*0048*/ 	.byte	0x03, 0x50
        /*004a*/ 	.short	0x0000


	//----- nvinfo : EIATTR_MAXREG_COUNT
	.align		4
        /*004c*/ 	.byte	0x03, 0x1b
        /*004e*/ 	.short	0x00ff


	//----- nvinfo : EIATTR_MERCURY_ISA_VERSION
	.align		4
        /*0050*/ 	.byte	0x03, 0x5f
        /*0052*/ 	.short	0x0101


	//----- nvinfo : EIATTR_VRC_CTA_INIT_COUNT
	.align		4
        /*0054*/ 	.byte	0x02, 0x4a
	.zero		1
	.zero		1


	//----- nvinfo : EIATTR_EXIT_INSTR_OFFSETS
	.align		4
        /*0058*/ 	.byte	0x04, 0x1c
        /*005a*/ 	.short	(.L_105 - .L_104)


	//   ....[0]....
.L_104:
        /*005c*/ 	.word	0x00000080


	//   ....[1]....
        /*0060*/ 	.word	0x000002a0


	//   ....[2]....
        /*0064*/ 	.word	0x000002f0


	//----- nvinfo : EIATTR_CRS_STACK_SIZE
	.align		4
.L_105:
        /*0068*/ 	.byte	0x04, 0x1e
        /*006a*/ 	.short	(.L_107 - .L_106)
.L_106:
        /*006c*/ 	.word	0x00000000


	//----- nvinfo : EIATTR_CBANK_PARAM_SIZE
	.align		4
.L_107:
        /*0070*/ 	.byte	0x03, 0x19
        /*0072*/ 	.short	0x0018


	//----- nvinfo : EIATTR_PARAM_CBANK
	.align		4
        /*0074*/ 	.byte	0x04, 0x0a
        /*0076*/ 	.short	(.L_109 - .L_108)
	.align		4
.L_108:
        /*0078*/ 	.word	index@(.nv.constant0._Z24computeMultipliersKernelPdS_ii)
        /*007c*/ 	.short	0x0380
        /*007e*/ 	.short	0x0018


	//----- nvinfo : EIATTR_SW_WAR
	.align		4
.L_109:
        /*0080*/ 	.byte	0x04, 0x36
        /*0082*/ 	.short	(.L_111 - .L_110)
.L_110:
        /*0084*/ 	.word	0x00000008
.L_111:


//--------------------- .nv.info._Z14swapRowsKernelPdS_iii --------------------------
	.section	.nv.info._Z14swapRowsKernelPdS_iii,"",@"SHT_CUDA_INFO"
	.sectionflags	@""
	.align	4


	//----- nvinfo : EIATTR_CUDA_API_VERSION
	.align		4
        /*0000*/ 	.byte	0x04, 0x37
        /*0002*/ 	.short	(.L_113 - .L_112)
.L_112:
        /*0004*/ 	.word	0x00000082


	//----- nvinfo : EIATTR_KPARAM_INFO
	.align		4
.L_113:
        /*0008*/ 	.byte	0x04, 0x17
        /*000a*/ 	.short	(.L_115 - .L_114)
.L_114:
        /*000c*/ 	.word	0x00000000
        /*0010*/ 	.short	0x0004
        /*0012*/ 	.short	0x0018
        /*0014*/ 	.byte	0x00, 0xf0, 0x11, 0x00


	//----- nvinfo : EIATTR_KPARAM_INFO
	.align		4
.L_115:
        /*0018*/ 	.byte	0x04, 0x17
        /*001a*/ 	.short	(.L_117 - .L_116)
.L_116:
        /*001c*/ 	.word	0x00000000
        /*0020*/ 	.short	0x0003
        /*0022*/ 	.short	0x0014
        /*0024*/ 	.byte	0x00, 0xf0, 0x11, 0x00


	//----- nvinfo : EIATTR_KPARAM_INFO
	.align		4
.L_117:
        /*0028*/ 	.byte	0x04, 0x17
        /*002a*/ 	.short	(.L_119 - .L_118)
.L_118:
        /*002c*/ 	.word	0x00000000
        /*0030*/ 	.short	0x0002
        /*0032*/ 	.short	0x0010
        /*0034*/ 	.byte	0x00, 0xf0, 0x11, 0x00


	//----- nvinfo : EIATTR_KPARAM_INFO
	.align		4
.L_119:
        /*0038*/ 	.byte	0x04, 0x17
        /*003a*/ 	.short	(.L_121 - .L_120)
.L_120:
        /*003c*/ 	.word	0x00000000
        /*0040*/ 	.short	0x0001
        /*0042*/ 	.short	0x0008
        /*0044*/ 	.byte	0x00, 0xf5, 0x21, 0x00


	//----- nvinfo : EIATTR_KPARAM_INFO
	.align		4
.L_121:
        /*0048*/ 	.byte	0x04, 0x17
        /*004a*/ 	.short	(.L_123 - .L_122)
.L_122:
        /*004c*/ 	.word	0x00000000
        /*0050*/ 	.short	0x0000
        /*0052*/ 	.short	0x0000
        /*0054*/ 	.byte	0x00, 0xf5, 0x21, 0x00


	//----- nvinfo : EIATTR_SPARSE_MMA_MASK
	.align		4
.L_123:
        /*0058*/ 	.byte	0x03, 0x50
        /*005a*/ 	.short	0x0000


	//----- nvinfo : EIATTR_MAXREG_COUNT
	.align		4
        /*005c*/ 	.byte	0x03, 0x1b
        /*005e*/ 	.short	0x00ff


	//----- nvinfo : EIATTR_MERCURY_ISA_VERSION
	.align		4
        /*0060*/ 	.byte	0x03, 0x5f
        /*0062*/ 	.short	0x0101


	//----- nvinfo : EIATTR_VRC_CTA_INIT_COUNT
	.align		4
        /*0064*/ 	.byte	0x02, 0x4a
	.zero		1
	.zero		1


	//----- nvinfo : EIATTR_EXIT_INSTR_OFFSETS
	.align		4
        /*0068*/ 	.byte	0x04, 0x1c
        /*006a*/ 	.short	(.L_125 - .L_124)


	//   ....[0]....
.L_124:
        /*006c*/ 	.word	0x00000170


	//   ....[1]....
        /*0070*/ 	.word	0x00000210


	//----- nvinfo : EIATTR_CBANK_PARAM_SIZE
	.align		4
.L_125:
        /*0074*/ 	.byte	0x03, 0x19
        /*0076*/ 	.short	0x001c


	//----- nvinfo : EIATTR_PARAM_CBANK
	.align		4
        /*0078*/ 	.byte	0x04, 0x0a
        /*007a*/ 	.short	(.L_127 - .L_126)
	.align		4
.L_126:
        /*007c*/ 	.word	index@(.nv.constant0._Z14swapRowsKernelPdS_iii)
        /*0080*/ 	.short	0x0380
        /*0082*/ 	.short	0x001c


	//----- nvinfo : EIATTR_SW_WAR
	.align		4
.L_127:
        /*0084*/ 	.byte	0x04, 0x36
        /*0086*/ 	.short	(.L_129 - .L_128)
.L_128:
        /*0088*/ 	.word	0x00000008
.L_129:


//--------------------- .nv.info._Z15findPivotKernelPdPiii --------------------------
	.section	.nv.info._Z15findPivotKernelPdPiii,"",@"SHT_CUDA_INFO"
	.sectionflags	@""
	.align	4


	//----- nvinfo : EIATTR_CUDA_API_VERSION
	.align		4
        /*0000*/ 	.byte	0x04, 0x37
        /*0002*/ 	.short	(.L_131 - .L_130)
.L_130:
        /*0004*/ 	.word	0x00000082


	//----- nvinfo : EIATTR_KPARAM_INFO
	.align		4
.L_131:
        /*0008*/ 	.byte	0x04, 0x17
        /*000a*/ 	.short	(.L_133 - .L_132)
.L_132:
        /*000c*/ 	.word	0x00000000
        /*0010*/ 	.short	0x0003
        /*0012*/ 	.short	0x0014
        /*0014*/ 	.byte	0x00, 0xf0, 0x11, 0x00


	//----- nvinfo : EIATTR_KPARAM_INFO
	.align		4
.L_133:
        /*0018*/ 	.byte	0x04, 0x17
        /*001a*/ 	.short	(.L_135 - .L_134)
.L_134:
        /*001c*/ 	.word	0x00000000
        /*0020*/ 	.short	0x0002
        /*0022*/ 	.short	0x0010
        /*0024*/ 	.byte	0x00, 0xf0, 0x11, 0x00


	//----- nvinfo : EIATTR_KPARAM_INFO
	.align		4
.L_135:
        /*0028*/ 	.byte	0x04, 0x17
        /*002a*/ 	.short	(.L_137 - .L_136)
.L_136:
        /*002c*/ 	.word	0x00000000
        /*0030*/ 	.short	0x0001
        /*0032*/ 	.short	0x0008
        /*0034*/ 	.byte	0x00, 0xf5, 0x21, 0x00


	//----- nvinfo : EIATTR_KPARAM_INFO
	.align		4
.L_137:
        /*0038*/ 	.byte	0x04, 0x17
        /*003a*/ 	.short	(.L_139 - .L_138)
.L_138:
        /*003c*/ 	.word	0x00000000
        /*0040*/ 	.short	0x0000
        /*0042*/ 	.short	0x0000
        /*0044*/ 	.byte	0x00, 0xf5, 0x21, 0x00


	//----- nvinfo : EIATTR_SPARSE_MMA_MASK
	.align		4
.L_139:
        /*0048*/ 	.byte	0x03, 0x50
        /*004a*/ 	.short	0x0000


	//----- nvinfo : EIATTR_MAXREG_COUNT
	.align		4
        /*004c*/ 	.byte	0x03, 0x1b
        /*004e*/ 	.short	0x00ff


	//----- nvinfo : EIATTR_NUM_BARRIERS
	.align		4
        /*0050*/ 	.byte	0x02, 0x4c
        /*0052*/ 	.byte	0x01
	.zero		1


	//----- nvinfo : EIATTR_MERCURY_ISA_VERSION
	.align		4
        /*0054*/ 	.byte	0x03, 0x5f
        /*0056*/ 	.short	0x0101


	//----- nvinfo : EIATTR_VRC_CTA_INIT_COUNT
	.align		4
        /*0058*/ 	.byte	0x02, 0x4a
	.zero		1
	.zero		1


	//----- nvinfo : EIATTR_EXIT_INSTR_OFFSETS
	.align		4
        /*005c*/ 	.byte	0x04, 0x1c
        /*005e*/ 	.short	(.L_141 - .L_140)


	//   ....[0]....
.L_140:
        /*0060*/ 	.word	0x00000330


	//   ....[1]....
        /*0064*/ 	.word	0x000003a0


	//----- nvinfo : EIATTR_CRS_STACK_SIZE
	.align		4
.L_141:
        /*0068*/ 	.byte	0x04, 0x1e
        /*006a*/ 	.short	(.L_143 - .L_142)
.L_142:
        /*006c*/ 	.word	0x00000000


	//----- nvinfo : EIATTR_CBANK_PARAM_SIZE
	.align		4
.L_143:
        /*0070*/ 	.byte	0x03, 0x19
        /*0072*/ 	.short	0x0018


	//----- nvinfo : EIATTR_PARAM_CBANK
	.align		4
        /*0074*/ 	.byte	0x04, 0x0a
        /*0076*/ 	.short	(.L_145 - .L_144)
	.align		4
.L_144:
        /*0078*/ 	.word	index@(.nv.constant0._Z15findPivotKernelPdPiii)
        /*007c*/ 	.short	0x0380
        /*007e*/ 	.short	0x0018


	//----- nvinfo : EIATTR_SW_WAR
	.align		4
.L_145:
        /*0080*/ 	.byte	0x04, 0x36
        /*0082*/ 	.short	(.L_147 - .L_146)
.L_146:
        /*0084*/ 	.word	0x00000008
.L_147:


//--------------------- .nv.callgraph             --------------------------
	.section	.nv.callgraph,"",@"SHT_CUDA_CALLGRAPH"
	.align	4
	.sectionentsize	8
	.align		4
        /*0000*/ 	.word	0x00000000
	.align		4
        /*0004*/ 	.word	0xffffffff
	.align		4
        /*0008*/ 	.word	0x00000000
	.align		4
        /*000c*/ 	.word	0xfffffffe
	.align		4
        /*0010*/ 	.word	0x00000000
	.align		4
        /*0014*/ 	.word	0xfffffffd
	.align		4
        /*0018*/ 	.word	0x00000000
	.align		4
        /*001c*/ 	.word	0xfffffffc


//--------------------- .text._Z26backwardSubstitutionKernelPdS_S_ii --------------------------
	.section	.text._Z26backwardSubstitutionKernelPdS_S_ii,"ax",@progbits
	.align	128
        .global         _Z26backwardSubstitutionKernelPdS_S_ii
        .type           _Z26backwardSubstitutionKernelPdS_S_ii,@function
        .size           _Z26backwardSubstitutionKernelPdS_S_ii,(.L_x_37 - _Z26backwardSubstitutionKernelPdS_S_ii)
        .other          _Z26backwardSubstitutionKernelPdS_S_ii,@"STO_CUDA_ENTRY STV_DEFAULT"
_Z26backwardSubstitutionKernelPdS_S_ii:
.text._Z26backwardSubstitutionKernelPdS_S_ii:
[----:B------:R-:W-:Y:S01]  /*0000*/  LDC R1, c[0x0][0x37c] ;  /* 0x0000df00ff017b82 */ /* 0x000fe20000000800 */
[----:B------:R-:W0:Y:S07]  /*0010*/  S2R R0, SR_TID.X ;  /* 0x0000000000007919 */ /* 0x000e2e0000002100 */
[----:B------:R-:W0:Y:S02]  /*0020*/  S2UR UR4, SR_CTAID.X ;  /* 0x00000000000479c3 */ /* 0x000e240000002500 */
[----:B0-----:R-:W-:-:S13]  /*0030*/  LOP3.LUT P0, RZ, R0, UR4, RZ, 0xfc, !PT ;  /* 0x0000000400ff7c12 */ /* 0x001fda000f80fcff */
[----:B------:R-:W-:Y:S05]  /*0040*/  @P0 EXIT ;  /* 0x000000000000094d */ /* 0x000fea0003800000 */
[----:B------:R-:W0:Y:S01]  /*0050*/  LDC.64 R6, c[0x0][0x398] ;  /* 0x0000e600ff067b82 */ /* 0x000e220000000a00 */
[----:B------:R-:W1:Y:S01]  /*0060*/  LDCU.64 UR6, c[0x0][0x358] ;  /* 0x00006b00ff0677ac */ /* 0x000e620008000a00 */
[----:B------:R-:W-:Y:S01]  /*0070*/  CS2R R22, SRZ ;  /* 0x0000000000167805 */ /* 0x000fe2000001ff00 */
[----:B0-----:R-:W-:-:S05]  /*0080*/  VIADD R5, R7, 0x1 ;  /* 0x0000000107057836 */ /* 0x001fca0000000000 */
[----:B------:R-:W-:-:S13]  /*0090*/  ISETP.GE.AND P0, PT, R5, R6, PT ;  /* 0x000000060500720c */ /* 0x000fda0003f06270 */
[----:B-1----:R-:W-:Y:S05]  /*00a0*/  @P0 BRA `(.L_x_0) ;  /* 0x0000000800600947 */ /* 0x002fea0003800000 */
[----:B------:R-:W-:Y:S02]  /*00b0*/  IADD3 R0, PT, PT, -R7, -0x2, R6 ;  /* 0xfffffffe07007810 */ /* 0x000fe40007ffe106 */
[----:B------:R-:W-:Y:S02]  /*00c0*/  CS2R R22, SRZ ;  /* 0x0000000000167805 */ /* 0x000fe4000001ff00 */
[----:B------:R-:W-:Y:S02]  /*00d0*/  LOP3.LUT R3, RZ, R7, RZ, 0x33, !PT ;  /* 0x00000007ff037212 */ /* 0x000fe400078e33ff */
[----:B------:R-:W-:-:S03]  /*00e0*/  ISETP.GE.U32.AND P0, PT, R0, 0xf, PT ;  /* 0x0000000f0000780c */ /* 0x000fc60003f06070 */
[----:B------:R-:W-:-:S05]  /*00f0*/  IMAD.IADD R2, R3, 0x1, R6 ;  /* 0x0000000103027824 */ /* 0x000fca00078e0206 */
[----:B------:R-:W-:-:S05]  /*0100*/  LOP3.LUT R4, R2, 0xf, RZ, 0xc0, !PT ;  /* 0x0000000f02047812 */ /* 0x000fca00078ec0ff */
[----:B------:R-:W-:Y:S05]  /*0110*/  @!P0 BRA `(.L_x_1) ;  /* 0x00000004001c8947 */ /* 0x000fea0003800000 */
[----:B------:R-:W0:Y:S01]  /*0120*/  LDC.64 R8, c[0x0][0x390] ;  /* 0x0000e400ff087b82 */ /* 0x000e220000000a00 */
[----:B------:R-:W1:Y:S01]  /*0130*/  LDCU.64 UR4, c[0x0][0x380] ;  /* 0x00007000ff0477ac */ /* 0x000e620008000a00 */
[----:B------:R-:W-:Y:S01]  /*0140*/  LOP3.LUT R28, R2, 0xfffffff0, RZ, 0xc0, !PT ;  /* 0xfffffff0021c7812 */ /* 0x000fe200078ec0ff */
[----:B------:R-:W-:Y:S01]  /*0150*/  IMAD R3, R7, R6, R7 ;  /* 0x0000000607037224 */ /* 0x000fe200078e0207 */
[----:B------:R-:W-:-:S03]  /*0160*/  CS2R R22, SRZ ;  /* 0x0000000000167805 */ /* 0x000fc6000001ff00 */
[----:B------:R-:W-:Y:S01]  /*0170*/  VIADD R3, R3, 0x1 ;  /* 0x0000000103037836 */ /* 0x000fe20000000000 */
[----:B------:R-:W2:Y:S01]  /*0180*/  LDC R0, c[0x0][0x39c] ;  /* 0x0000e700ff007b82 */ /* 0x000ea20000000800 */
[----:B------:R-:W-:Y:S01]  /*0190*/  IMAD.MOV R28, RZ, RZ, -R28 ;  /* 0x000000ffff1c7224 */ /* 0x000fe200078e0a1c */
[----:B-1----:R-:W-:-:S04]  /*01a0*/  UIADD3 UR4, UP0, UPT, UR4, 0x40, URZ ;  /* 0x0000004004047890 */ /* 0x002fc8000ff1e0ff */
[----:B------:R-:W-:Y:S01]  /*01b0*/  UIADD3.X UR5, UPT, UPT, URZ, UR5, URZ, UP0, !UPT ;  /* 0x00000005ff057290 */ /* 0x000fe200087fe4ff */
[----:B0-----:R-:W-:-:S05]  /*01c0*/  IADD3 R8, P0, PT, R8, 0x40, RZ ;  /* 0x0000004008087810 */ /* 0x001fca0007f1e0ff */
[----:B------:R-:W-:-:S08]  /*01d0*/  IMAD.X R9, RZ, RZ, R9, P0 ;  /* 0x000000ffff097224 */ /* 0x000fd000000e0609 */
.L_x_2:
[----:B------:R-:W-:Y:S02]  /*01e0*/  IMAD.U32 R10, RZ, RZ, UR4 ;  /* 0x00000004ff0a7e24 */ /* 0x000fe4000f8e00ff */
[----:B------:R-:W-:Y:S02]  /*01f0*/  IMAD.U32 R11, RZ, RZ, UR5 ;  /* 0x00000005ff0b7e24 */ /* 0x000fe4000f8e00ff */
[----:B------:R-:W-:-:S04]  /*0200*/  IMAD.WIDE R24, R5, 0x8, R8 ;  /* 0x0000000805187825 */ /* 0x000fc800078e0208 */
[----:B------:R-:W-:Y:S01]  /*0210*/  IMAD.WIDE R10, R3, 0x8, R10 ;  /* 0x00000008030a7825 */ /* 0x000fe200078e020a */
[----:B------:R-:W3:Y:S04]  /*0220*/  LDG.E.64 R18, desc[UR6][R24.64+-0x40] ;  /* 0xffffc00618127981 */ /* 0x000ee8000c1e1b00 */
[----:B------:R-:W3:Y:S04]  /*0230*/  LDG.E.64 R14, desc[UR6][R10.64+-0x40] ;  /* 0xffffc0060a0e7981 */ /* 0x000ee8000c1e1b00 */
[----:B------:R-:W4:Y:S04]  /*0240*/  LDG.E.64 R16, desc[UR6][R24.64+-0x38] ;  /* 0xffffc80618107981 */ /* 0x000f28000c1e1b00 */
[----:B------:R-:W4:Y:S04]  /*0250*/  LDG.E.64 R12, desc[UR6][R10.64+-0x38] ;  /* 0xffffc8060a0c7981 */ /* 0x000f28000c1e1b00 */
[----:B------:R-:W5:Y:S04]  /*0260*/  LDG.E.64 R20, desc[UR6][R24.64+-0x30] ;  /* 0xffffd00618147981 */ /* 0x000f68000c1e1b00 */
[----:B------:R-:W2:Y:S01]  /*0270*/  LDG.E.64 R26, desc[UR6][R10.64+0x38] ;  /* 0x000038060a1a7981 */ /* 0x000ea2000c1e1b00 */
[----:B---3--:R-:W-:-:S03]  /*0280*/  DFMA R18, R14, R18, R22 ;  /* 0x000000120e12722b */ /* 0x008fc60000000016 */
[----:B------:R-:W5:Y:S04]  /*0290*/  LDG.E.64 R14, desc[UR6][R10.64+-0x30] ;  /* 0xffffd0060a0e7981 */ /* 0x000f68000c1e1b00 */
[----:B------:R-:W3:Y:S01]  /*02a0*/  LDG.E.64 R22, desc[UR6][R24.64+0x38] ;  /* 0x0000380618167981 */ /* 0x000ee2000c1e1b00 */
[----:B----4-:R-:W-:-:S03]  /*02b0*/  DFMA R16, R12, R16, R18 ;  /* 0x000000100c10722b */ /* 0x010fc60000000012 */
[----:B------:R-:W4:Y:S04]  /*02c0*/  LDG.E.64 R18, desc[UR6][R24.64+-0x28] ;  /* 0xffffd80618127981 */ /* 0x000f28000c1e1b00 */
[----:B------:R-:W4:Y:S01]  /*02d0*/  LDG.E.64 R12, desc[UR6][R10.64+-0x28] ;  /* 0xffffd8060a0c7981 */ /* 0x000f22000c1e1b00 */
[----:B-----5:R-:W-:-:S03]  /*02e0*/  DFMA R20, R14, R20, R16 ;  /* 0x000000140e14722b */ /* 0x020fc60000000010 */
[----:B------:R-:W5:Y:S04]  /*02f0*/  LDG.E.64 R16, desc[UR6][R24.64+-0x20] ;  /* 0xffffe00618107981 */ /* 0x000f68000c1e1b00 */
[----:B------:R-:W5:Y:S01]  /*0300*/  LDG.E.64 R14, desc[UR6][R10.64+-0x20] ;  /* 0xffffe0060a0e7981 */ /* 0x000f62000c1e1b00 */
        /* <DEDUP_REMOVED lines=30> */
[----:B------:R-:W-:Y:S01]  /*04f0*/  VIADD R28, R28, 0x10 ;  /* 0x000000101c1c7836 */ /* 0x000fe20000000000 */
[----:B----4-:R-:W-:-:S04]  /*0500*/  DFMA R12, R14, R12, R16 ;  /* 0x0000000c0e0c722b */ /* 0x010fc80000000010 */
[----:B------:R-:W-:Y:S01]  /*0510*/  ISETP.NE.AND P0, PT, R28, RZ, PT ;  /* 0x000000ff1c00720c */ /* 0x000fe20003f05270 */
[----:B--2---:R-:W-:Y:S02]  /*0520*/  VIADD R0, R0, 0x10 ;  /* 0x0000001000007836 */ /* 0x004fe40000000000 */
[----:B------:R-:W-:Y:S02]  /*0530*/  VIADD R5, R5, 0x10 ;  /* 0x0000001005057836 */ /* 0x000fe40000000000 */
[----:B------:R-:W-:Y:S01]  /*0540*/  VIADD R3, R3, 0x10 ;  /* 0x0000001003037836 */ /* 0x000fe20000000000 */
[----:B-----5:R-:W-:-:S08]  /*0550*/  DFMA R12, R20, R18, R12 ;  /* 0x00000012140c722b */ /* 0x020fd0000000000c */
[----:B---3--:R-:W-:Y:S01]  /*0560*/  DFMA R22, R26, R22, R12 ;  /* 0x000000161a16722b */ /* 0x008fe2000000000c */
[----:B------:R-:W-:Y:S10]  /*0570*/  @P0 BRA `(.L_x_2) ;  /* 0xfffffffc00180947 */ /* 0x000ff4000383ffff */
[----:B------:R-:W-:-:S07]  /*0580*/  VIADD R5, R0, 0x1 ;  /* 0x0000000100057836 */ /* 0x000fce0000000000 */
.L_x_1:
[----:B------:R-:W-:-:S13]  /*0590*/  ISETP.NE.AND P0, PT, R4, RZ, PT ;  /* 0x000000ff0400720c */ /* 0x000fda0003f05270 */
[----:B------:R-:W-:Y:S05]  /*05a0*/  @!P0 BRA `(.L_x_0) ;  /* 0x0000000400208947 */ /* 0x000fea0003800000 */
[----:B------:R-:W-:Y:S02]  /*05b0*/  ISETP.GE.U32.AND P0, PT, R4, 0x8, PT ;  /* 0x000000080400780c */ /* 0x000fe40003f06070 */
[----:B------:R-:W-:-:S04]  /*05c0*/  LOP3.LUT R0, R2, 0x7, RZ, 0xc0, !PT ;  /* 0x0000000702007812 */ /* 0x000fc800078ec0ff */
[----:B------:R-:W-:-:S07]  /*05d0*/  ISETP.NE.AND P1, PT, R0, RZ, PT ;  /* 0x000000ff0000720c */ /* 0x000fce0003f25270 */
[----:B------:R-:W-:Y:S06]  /*05e0*/  @!P0 BRA `(.L_x_3) ;  /* 0x0000000000788947 */ /* 0x000fec0003800000 */
[----:B------:R-:W0:Y:S01]  /*05f0*/  LDC.64 R8, c[0x0][0x380] ;  /* 0x0000e000ff087b82 */ /* 0x000e220000000a00 */
[----:B------:R-:W-:-:S07]  /*0600*/  IMAD R3, R7, R6, R5 ;  /* 0x0000000607037224 */ /* 0x000fce00078e0205 */
[----:B------:R-:W1:Y:S01]  /*0610*/  LDC.64 R10, c[0x0][0x390] ;  /* 0x0000e400ff0a7b82 */ /* 0x000e620000000a00 */
[----:B0-----:R-:W-:-:S05]  /*0620*/  IMAD.WIDE R8, R3, 0x8, R8 ;  /* 0x0000000803087825 */ /* 0x001fca00078e0208 */
[----:B------:R-:W2:Y:S01]  /*0630*/  LDG.E.64 R20, desc[UR6][R8.64] ;  /* 0x0000000608147981 */ /* 0x000ea2000c1e1b00 */
[----:B-1----:R-:W-:-:S03]  /*0640*/  IMAD.WIDE R10, R5, 0x8, R10 ;  /* 0x00000008050a7825 */ /* 0x002fc600078e020a */
[----:B------:R-:W3:Y:S04]  /*0650*/  LDG.E.64 R12, desc[UR6][R8.64+0x8] ;  /* 0x00000806080c7981 */ /* 0x000ee8000c1e1b00 */
[----:B------:R-:W2:Y:S04]  /*0660*/  LDG.E.64 R24, desc[UR6][R10.64] ;  /* 0x000000060a187981 */ /* 0x000ea8000c1e1b00 */
[----:B------:R-:W3:Y:S04]  /*0670*/  LDG.E.64 R14, desc[UR6][R10.64+0x8] ;  /* 0x000008060a0e7981 */ /* 0x000ee8000c1e1b00 */
[----:B------:R-:W4:Y:S04]  /*0680*/  LDG.E.64 R16, desc[UR6][R8.64+0x10] ;  /* 0x0000100608107981 */ /* 0x000f28000c1e1b00 */
[----:B------:R-:W4:Y:S04]  /*0690*/  LDG.E.64 R18, desc[UR6][R10.64+0x10] ;  /* 0x000010060a127981 */ /* 0x000f28000c1e1b00 */
[----:B------:R-:W5:Y:S04]  /*06a0*/  LDG.E.64 R26, desc[UR6][R8.64+0x38] ;  /* 0x00003806081a7981 */ /* 0x000f68000c1e1b00 */
[----:B------:R-:W5:Y:S01]  /*06b0*/  LDG.E.64 R28, desc[UR6][R10.64+0x38] ;  /* 0x000038060a1c7981 */ /* 0x000f62000c1e1b00 */
[----:B--2---:R-:W-:-:S03]  /*06c0*/  DFMA R24, R20, R24, R22 ;  /* 0x000000181418722b */ /* 0x004fc60000000016 */
[----:B------:R-:W2:Y:S04]  /*06d0*/  LDG.E.64 R20, desc[UR6][R8.64+0x18] ;  /* 0x0000180608147981 */ /* 0x000ea8000c1e1b00 */
[----:B------:R-:W2:Y:S01]  /*06e0*/  LDG.E.64 R22, desc[UR6][R10.64+0x18] ;  /* 0x000018060a167981 */ /* 0x000ea2000c1e1b00 */
[----:B---3--:R-:W-:-:S03]  /*06f0*/  DFMA R24, R12, R14, R24 ;  /* 0x0000000e0c18722b */ /* 0x008fc60000000018 */
[----:B------:R-:W3:Y:S04]  /*0700*/  LDG.E.64 R12, desc[UR6][R8.64+0x20] ;  /* 0x00002006080c7981 */ /* 0x000ee8000c1e1b00 */
[----:B------:R-:W3:Y:S01]  /*0710*/  LDG.E.64 R14, desc[UR6][R10.64+0x20] ;  /* 0x000020060a0e7981 */ /* 0x000ee2000c1e1b00 */
[----:B----4-:R-:W-:-:S03]  /*0720*/  DFMA R24, R16, R18, R24 ;  /* 0x000000121018722b */ /* 0x010fc60000000018 */
[----:B------:R-:W4:Y:S04]  /*0730*/  LDG.E.64 R16, desc[UR6][R8.64+0x28] ;  /* 0x0000280608107981 */ /* 0x000f28000c1e1b00 */
[----:B------:R-:W4:Y:S01]  /*0740*/  LDG.E.64 R18, desc[UR6][R10.64+0x28] ;  /* 0x000028060a127981 */ /* 0x000f22000c1e1b00 */
[----:B--2---:R-:W-:-:S03]  /*0750*/  DFMA R24, R20, R22, R24 ;  /* 0x000000161418722b */ /* 0x004fc60000000018 */
[----:B------:R-:W2:Y:S04]  /*0760*/  LDG.E.64 R20, desc[UR6][R8.64+0x30] ;  /* 0x0000300608147981 */ /* 0x000ea8000c1e1b00 */
[----:B------:R-:W2:Y:S01]  /*0770*/  LDG.E.64 R22, desc[UR6][R10.64+0x30] ;  /* 0x000030060a167981 */ /* 0x000ea2000c1e1b00 */
[----:B---3--:R-:W-:-:S08]  /*0780*/  DFMA R12, R12, R14, R24 ;  /* 0x0000000e0c0c722b */ /* 0x008fd00000000018 */
[----:B----4-:R-:W-:Y:S01]  /*0790*/  DFMA R12, R16, R18, R12 ;  /* 0x00000012100c722b */ /* 0x010fe2000000000c */
[----:B------:R-:W-:-:S07]  /*07a0*/  VIADD R5, R5, 0x8 ;  /* 0x0000000805057836 */ /* 0x000fce0000000000 */
[----:B--2---:R-:W-:-:S08]  /*07b0*/  DFMA R22, R20, R22, R12 ;  /* 0x000000161416722b */ /* 0x004fd0000000000c */
[----:B-----5:R-:W-:-:S11]  /*07c0*/  DFMA R22, R26, R28, R22 ;  /* 0x0000001c1a16722b */ /* 0x020fd60000000016 */
.L_x_3:
        /* <DEDUP_REMOVED lines=18> */
[----:B------:R-:W-:Y:S01]  /*08f0*/  VIADD R5, R5, 0x4 ;  /* 0x0000000405057836 */ /* 0x000fe20000000000 */
[----:B--2---:R-:W-:-:S08]  /*0900*/  DFMA R24, R24, R28, R22 ;  /* 0x0000001c1818722b */ /* 0x004fd00000000016 */
[----:B---3--:R-:W-:-:S08]  /*0910*/  DFMA R12, R12, R14, R24 ;  /* 0x0000000e0c0c722b */ /* 0x008fd00000000018 */
[----:B----4-:R-:W-:-:S08]  /*0920*/  DFMA R8, R8, R10, R12 ;  /* 0x0000000a0808722b */ /* 0x010fd0000000000c */
[----:B-----5:R-:W-:-:S11]  /*0930*/  DFMA R22, R16, R18, R8 ;  /* 0x000000121016722b */ /* 0x020fd60000000008 */
.L_x_4:
[----:B------:R-:W-:Y:S05]  /*0940*/  @!P1 BRA `(.L_x_0) ;  /* 0x0000000000389947 */ /* 0x000fea0003800000 */
[----:B------:R-:W0:Y:S01]  /*0950*/  LDC.64 R10, c[0x0][0x390] ;  /* 0x0000e400ff0a7b82 */ /* 0x000e220000000a00 */
[----:B------:R-:W-:Y:S02]  /*0960*/  IMAD.MOV R0, RZ, RZ, -R2 ;  /* 0x000000ffff007224 */ /* 0x000fe400078e0a02 */
[----:B------:R-:W-:-:S05]  /*0970*/  IMAD R15, R7, R6, R5 ;  /* 0x00000006070f7224 */ /* 0x000fca00078e0205 */
[----:B------:R-:W1:Y:S02]  /*0980*/  LDC.64 R12, c[0x0][0x380] ;  /* 0x0000e000ff0c7b82 */ /* 0x000e640000000a00 */
.L_x_5:
[----:B0-----:R-:W-:-:S04]  /*0990*/  IMAD.WIDE R2, R5, 0x8, R10 ;  /* 0x0000000805027825 */ /* 0x001fc800078e020a */
[----:B-1----:R-:W-:Y:S02]  /*09a0*/  IMAD.WIDE R8, R15, 0x8, R12 ;  /* 0x000000080f087825 */ /* 0x002fe400078e020c */
[----:B------:R-:W2:Y:S04]  /*09b0*/  LDG.E.64 R2, desc[UR6][R2.64] ;  /* 0x0000000602027981 */ /* 0x000ea8000c1e1b00 */
[----:B------:R-:W2:Y:S01]  /*09c0*/  LDG.E.64 R8, desc[UR6][R8.64] ;  /* 0x0000000608087981 */ /* 0x000ea2000c1e1b00 */
[----:B------:R-:W-:Y:S02]  /*09d0*/  VIADD R0, R0, 0x1 ;  /* 0x0000000100007836 */ /* 0x000fe40000000000 */
[----:B------:R-:W-:Y:S02]  /*09e0*/  VIADD R5, R5, 0x1 ;  /* 0x0000000105057836 */ /* 0x000fe40000000000 */
[----:B------:R-:W-:Y:S01]  /*09f0*/  VIADD R15, R15, 0x1 ;  /* 0x000000010f0f7836 */ /* 0x000fe20000000000 */
[----:B------:R-:W-:Y:S01]  /*0a00*/  ISETP.NE.AND P0, PT, R0, RZ, PT ;  /* 0x000000ff0000720c */ /* 0x000fe20003f05270 */
[----:B--2---:R-:W-:-:S12]  /*0a10*/  DFMA R22, R8, R2, R22 ;  /* 0x000000020816722b */ /* 0x004fd80000000016 */
[----:B------:R-:W-:Y:S05]  /*0a20*/  @P0 BRA `(.L_x_5) ;  /* 0xfffffffc00d80947 */ /* 0x000fea000383ffff */
.L_x_0:
[----:B------:R-:W0:Y:S01]  /*0a30*/  LDC.64 R4, c[0x0][0x380] ;  /* 0x0000e000ff047b82 */ /* 0x000e220000000a00 */
[----:B------:R-:W-:-:S04]  /*0a40*/  IMAD R3, R7, R6, R7 ;  /* 0x0000000607037224 */ /* 0x000fc800078e0207 */
[----:B0-----:R-:W-:-:S06]  /*0a50*/  IMAD.WIDE R4, R3, 0x8, R4 ;  /* 0x0000000803047825 */ /* 0x001fcc00078e0204 */
[----:B------:R-:W2:Y:S01]  /*0a60*/  LDG.E.64 R4, desc[UR6][R4.64] ;  /* 0x0000000604047981 */ /* 0x000ea2000c1e1b00 */
[----:B------:R-:W-:Y:S01]  /*0a70*/  UMOV UR4, 0xd9d7bdbb ;  /* 0xd9d7bdbb00047882 */ /* 0x000fe20000000000 */
[----:B------:R-:W-:Y:S02]  /*0a80*/  UMOV UR5, 0x3ddb7cdf ;  /* 0x3ddb7cdf00057882 */ /* 0x000fe40000000000 */
[----:B--2---:R-:W-:-:S14]  /*0a90*/  DSETP.GT.AND P0, PT, |R4|, UR4, PT ;  /* 0x0000000404007e2a */ /* 0x004fdc000bf04200 */
[----:B------:R-:W-:Y:S05]  /*0aa0*/  @!P0 BRA `(.L_x_6) ;  /* 0x00000000006c8947 */ /* 0x000fea0003800000 */
[----:B------:R-:W0:Y:S02]  /*0ab0*/  LDC.64 R2, c[0x0][0x388] ;  /* 0x0000e200ff027b82 */ /* 0x000e240000000a00 */
[----:B0-----:R-:W-:-:S06]  /*0ac0*/  IMAD.WIDE R2, R7, 0x8, R2 ;  /* 0x0000000807027825 */ /* 0x001fcc00078e0202 */
[----:B------:R-:W2:Y:S01]  /*0ad0*/  LDG.E.64 R2, desc[UR6][R2.64] ;  /* 0x0000000602027981 */ /* 0x000ea2000c1e1b00 */
[----:B------:R-:W0:Y:S01]  /*0ae0*/  MUFU.RCP64H R7, R5 ;  /* 0x0000000500077308 */ /* 0x000e220000001800 */
[----:B------:R-:W-:-:S06]  /*0af0*/  IMAD.MOV.U32 R6, RZ, RZ, 0x1 ;  /* 0x00000001ff067424 */ /* 0x000fcc00078e00ff */
[----:B0-----:R-:W-:-:S08]  /*0b00*/  DFMA R8, -R4, R6, 1 ;  /* 0x3ff000000408742b */ /* 0x001fd00000000106 */
[----:B------:R-:W-:-:S08]  /*0b10*/  DFMA R8, R8, R8, R8 ;  /* 0x000000080808722b */ /* 0x000fd00000000008 */
[----:B------:R-:W-:-:S08]  /*0b20*/  DFMA R8, R6, R8, R6 ;  /* 0x000000080608722b */ /* 0x000fd00000000006 */
[----:B------:R-:W-:-:S08]  /*0b30*/  DFMA R6, -R4, R8, 1 ;  /* 0x3ff000000406742b */ /* 0x000fd00000000108 */
[----:B------:R-:W-:Y:S02]  /*0b40*/  DFMA R6, R8, R6, R8 ;  /* 0x000000060806722b */ /* 0x000fe40000000008 */
[----:B--2---:R-:W-:-:S08]  /*0b50*/  DADD R22, R2, -R22 ;  /* 0x0000000002167229 */ /* 0x004fd00000000816 */
[----:B------:R-:W-:Y:S02]  /*0b60*/  DMUL R8, R22, R6 ;  /* 0x0000000616087228 */ /* 0x000fe40000000000 */
[----:B------:R-:W-:-:S06]  /*0b70*/  FSETP.GEU.AND P1, PT, |R23|, 6.5827683646048100446e-37, PT ;  /* 0x036000001700780b */ /* 0x000fcc0003f2e200 */
[----:B------:R-:W-:-:S08]  /*0b80*/  DFMA R10, -R4, R8, R22 ;  /* 0x00000008040a722b */ /* 0x000fd00000000116 */
[----:B------:R-:W-:-:S10]  /*0b90*/  DFMA R2, R6, R10, R8 ;  /* 0x0000000a0602722b */ /* 0x000fd40000000008 */
[----:B------:R-:W-:-:S05]  /*0ba0*/  FFMA R0, RZ, R5, R3 ;  /* 0x00000005ff007223 */ /* 0x000fca0000000003 */
[----:B------:R-:W-:-:S13]  /*0bb0*/  FSETP.GT.AND P0, PT, |R0|, 1.469367938527859385e-39, PT ;  /* 0x001000000000780b */ /* 0x000fda0003f04200 */
[----:B------:R-:W-:Y:S05]  /*0bc0*/  @P0 BRA P1, `(.L_x_7) ;  /* 0x0000000000100947 */ /* 0x000fea0000800000 */
[----:B------:R-:W-:-:S07]  /*0bd0*/  MOV R0, 0xbf0 ;  /* 0x00000bf000007802 */ /* 0x000fce0000000f00 */
[----:B------:R-:W-:Y:S05]  /*0be0*/  CALL.REL.NOINC `($__internal_0_$__cuda_sm20_div_rn_f64_full) ;  /* 0x00000000002c7944 */ /* 0x000fea0003c00000 */
[----:B------:R-:W-:Y:S02]  /*0bf0*/  IMAD.MOV.U32 R2, RZ, RZ, R10 ;  /* 0x000000ffff027224 */ /* 0x000fe400078e000a */
[----:B------:R-:W-:-:S07]  /*0c00*/  IMAD.MOV.U32 R3, RZ, RZ, R11 ;  /* 0x000000ffff037224 */ /* 0x000fce00078e000b */
.L_x_7:
[----:B------:R-:W0:Y:S08]  /*0c10*/  LDC R7, c[0x0][0x39c] ;  /* 0x0000e700ff077b82 */ /* 0x000e300000000800 */
[----:B------:R-:W0:Y:S02]  /*0c20*/  LDC.64 R4, c[0x0][0x390] ;  /* 0x0000e400ff047b82 */ /* 0x000e240000000a00 */
[----:B0-----:R-:W-:-:S05]  /*0c30*/  IMAD.WIDE R4, R7, 0x8, R4 ;  /* 0x0000000807047825 */ /* 0x001fca00078e0204 */
[----:B------:R-:W-:Y:S01]  /*0c40*/  STG.E.64 desc[UR6][R4.64], R2 ;  /* 0x0000000204007986 */ /* 0x000fe2000c101b06 */
[----:B------:R-:W-:Y:S05]  /*0c50*/  EXIT ;  /* 0x000000000000794d */ /* 0x000fea0003800000 */
.L_x_6:
[----:B------:R-:W0:Y:S02]  /*0c60*/  LDC.64 R2, c[0x0][0x390] ;  /* 0x0000e400ff027b82 */ /* 0x000e240000000a00 */
[----:B0-----:R-:W-:-:S05]  /*0c70*/  IMAD.WIDE R2, R7, 0x8, R2 ;  /* 0x0000000807027825 */ /* 0x001fca00078e0202 */
[----:B------:R-:W-:Y:S01]  /*0c80*/  STG.E.64 desc[UR6][R2.64], RZ ;  /* 0x000000ff02007986 */ /* 0x000fe2000c101b06 */
[----:B------:R-:W-:Y:S05]  /*0c90*/  EXIT ;  /* 0x000000000000794d */ /* 0x000fea0003800000 */
        .weak           $__internal_0_$__cuda_sm20_div_rn_f64_full
        .type           $__internal_0_$__cuda_sm20_div_rn_f64_full,@function
        .size           $__internal_0_$__cuda_sm20_div_rn_f64_full,(.L_x_37 - $__internal_0_$__cuda_sm20_div_rn_f64_full)
$__internal_0_$__cuda_sm20_div_rn_f64_full:
[C---:B------:R-:W-:Y:S01]  /*0ca0*/  FSETP.GEU.AND P0, PT, |R5|.reuse, 1.469367938527859385e-39, PT ;  /* 0x001000000500780b */ /* 0x040fe20003f0e200 */
[----:B------:R-:W-:Y:S01]  /*0cb0*/  IMAD.MOV.U32 R11, RZ, RZ, 0x1ca00000 ;  /* 0x1ca00000ff0b7424 */ /* 0x000fe200078e00ff */
[C---:B------:R-:W-:Y:S02]  /*0cc0*/  LOP3.LUT R2, R5.reuse, 0x800fffff, RZ, 0xc0, !PT ;  /* 0x800fffff05027812 */ /* 0x040fe400078ec0ff */
[----:B------:R-:W-:Y:S02]  /*0cd0*/  MOV R6, 0x1 ;  /* 0x0000000100067802 */ /* 0x000fe40000000f00 */
[----:B------:R-:W-:Y:S01]  /*0ce0*/  LOP3.LUT R3, R2, 0x3ff00000, RZ, 0xfc, !PT ;  /* 0x3ff0000002037812 */ /* 0x000fe200078efcff */
[----:B------:R-:W-:Y:S01]  /*0cf0*/  IMAD.MOV.U32 R2, RZ, RZ, R4 ;  /* 0x000000ffff027224 */ /* 0x000fe200078e0004 */
[----:B------:R-:W-:Y:S02]  /*0d00*/  LOP3.LUT R15, R5, 0x7ff00000, RZ, 0xc0, !PT ;  /* 0x7ff00000050f7812 */ /* 0x000fe400078ec0ff */
[----:B------:R-:W-:-:S03]  /*0d10*/  LOP3.LUT R10, R23, 0x7ff00000, RZ, 0xc0, !PT ;  /* 0x7ff00000170a7812 */ /* 0x000fc600078ec0ff */
[----:B------:R-:W-:Y:S01]  /*0d20*/  @!P0 DMUL R2, R4, 8.98846567431157953865e+307 ;  /* 0x7fe0000004028828 */ /* 0x000fe20000000000 */
[----:B------:R-:W-:Y:S01]  /*0d30*/  ISETP.GE.U32.AND P1, PT, R10, R15, PT ;  /* 0x0000000f0a00720c */ /* 0x000fe20003f26070 */
[----:B------:R-:W-:-:S04]  /*0d40*/  IMAD.MOV.U32 R17, RZ, RZ, R10 ;  /* 0x000000ffff117224 */ /* 0x000fc800078e000a */
[----:B------:R-:W0:Y:S02]  /*0d50*/  MUFU.RCP64H R7, R3 ;  /* 0x0000000300077308 */ /* 0x000e240000001800 */
[----:B0-----:R-:W-:-:S08]  /*0d60*/  DFMA R8, R6, -R2, 1 ;  /* 0x3ff000000608742b */ /* 0x001fd00000000802 */
[----:B------:R-:W-:-:S08]  /*0d70*/  DFMA R8, R8, R8, R8 ;  /* 0x000000080808722b */ /* 0x000fd00000000008 */
[----:B------:R-:W-:Y:S01]  /*0d80*/  DFMA R8, R6, R8, R6 ;  /* 0x000000080608722b */ /* 0x000fe20000000006 */
[----:B------:R-:W-:Y:S01]  /*0d90*/  SEL R7, R11, 0x63400000, !P1 ;  /* 0x634000000b077807 */ /* 0x000fe20004800000 */
[----:B------:R-:W-:Y:S01]  /*0da0*/  IMAD.MOV.U32 R6, RZ, RZ, R22 ;  /* 0x000000ffff067224 */ /* 0x000fe200078e0016 */
[----:B------:R-:W-:Y:S02]  /*0db0*/  FSETP.GEU.AND P1, PT, |R23|, 1.469367938527859385e-39, PT ;  /* 0x001000001700780b */ /* 0x000fe40003f2e200 */
[----:B------:R-:W-:-:S03]  /*0dc0*/  LOP3.LUT R7, R7, 0x800fffff, R23, 0xf8, !PT ;  /* 0x800fffff07077812 */ /* 0x000fc600078ef817 */
[----:B------:R-:W-:-:S08]  /*0dd0*/  DFMA R12, R8, -R2, 1 ;  /* 0x3ff00000080c742b */ /* 0x000fd00000000802 */
[----:B------:R-:W-:Y:S01]  /*0de0*/  DFMA R8, R8, R12, R8 ;  /* 0x0000000c0808722b */ /* 0x000fe20000000008 */
[----:B------:R-:W-:Y:S10]  /*0df0*/  @P1 BRA `(.L_x_8) ;  /* 0x0000000000201947 */ /* 0x000ff40003800000 */
[----:B------:R-:W-:Y:S01]  /*0e00*/  LOP3.LUT R13, R5, 0x7ff00000, RZ, 0xc0, !PT ;  /* 0x7ff00000050d7812 */ /* 0x000fe200078ec0ff */
[----:B------:R-:W-:-:S03]  /*0e10*/  IMAD.MOV.U32 R12, RZ, RZ, RZ ;  /* 0x000000ffff0c7224 */ /* 0x000fc600078e00ff */
[----:B------:R-:W-:-:S04]  /*0e20*/  ISETP.GE.U32.AND P1, PT, R10, R13, PT ;  /* 0x0000000d0a00720c */ /* 0x000fc80003f26070 */
[----:B------:R-:W-:-:S04]  /*0e30*/  SEL R13, R11, 0x63400000, !P1 ;  /* 0x634000000b0d7807 */ /* 0x000fc80004800000 */
[----:B------:R-:W-:-:S04]  /*0e40*/  LOP3.LUT R13, R13, 0x80000000, R23, 0xf8, !PT ;  /* 0x800000000d0d7812 */ /* 0x000fc800078ef817 */
[----:B------:R-:W-:-:S06]  /*0e50*/  LOP3.LUT R13, R13, 0x100000, RZ, 0xfc, !PT ;  /* 0x001000000d0d7812 */ /* 0x000fcc00078efcff */
[----:B------:R-:W-:-:S10]  /*0e60*/  DFMA R6, R6, 2, -R12 ;  /* 0x400000000606782b */ /* 0x000fd4000000080c */
[----:B------:R-:W-:-:S07]  /*0e70*/  LOP3.LUT R17, R7, 0x7ff00000, RZ, 0xc0, !PT ;  /* 0x7ff0000007117812 */ /* 0x000fce00078ec0ff */
.L_x_8:
[----:B------:R-:W-:Y:S01]  /*0e80*/  IMAD.MOV.U32 R16, RZ, RZ, R15 ;  /* 0x000000ffff107224 */ /* 0x000fe200078e000f */
[----:B------:R-:W-:Y:S01]  /*0e90*/  @!P0 LOP3.LUT R16, R3, 0x7ff00000, RZ, 0xc0, !PT ;  /* 0x7ff0000003108812 */ /* 0x000fe200078ec0ff */
[----:B------:R-:W-:Y:S01]  /*0ea0*/  VIADD R18, R17, 0xffffffff ;  /* 0xffffffff11127836 */ /* 0x000fe20000000000 */
[----:B------:R-:W-:-:S03]  /*0eb0*/  DMUL R12, R8, R6 ;  /* 0x00000006080c7228 */ /* 0x000fc60000000000 */
[----:B------:R-:W-:Y:S01]  /*0ec0*/  VIADD R19, R16, 0xffffffff ;  /* 0xffffffff10137836 */ /* 0x000fe20000000000 */
[----:B------:R-:W-:-:S04]  /*0ed0*/  ISETP.GT.U32.AND P0, PT, R18, 0x7feffffe, PT ;  /* 0x7feffffe1200780c */ /* 0x000fc80003f04070 */
[----:B------:R-:W-:Y:S01]  /*0ee0*/  ISETP.GT.U32.OR P0, PT, R19, 0x7feffffe, P0 ;  /* 0x7feffffe1300780c */ /* 0x000fe20000704470 */
[----:B------:R-:W-:-:S08]  /*0ef0*/  DFMA R14, R12, -R2, R6 ;  /* 0x800000020c0e722b */ /* 0x000fd00000000006 */
[----:B------:R-:W-:-:S04]  /*0f00*/  DFMA R8, R8, R14, R12 ;  /* 0x0000000e0808722b */ /* 0x000fc8000000000c */
[----:B------:R-:W-:Y:S07]  /*0f10*/  @P0 BRA `(.L_x_9) ;  /* 0x00000000006c0947 */ /* 0x000fee0003800000 */
[----:B------:R-:W-:-:S04]  /*0f20*/  LOP3.LUT R13, R5, 0x7ff00000, RZ, 0xc0, !PT ;  /* 0x7ff00000050d7812 */ /* 0x000fc800078ec0ff */
[CC--:B------:R-:W-:Y:S02]  /*0f30*/  VIADDMNMX R12, R10.reuse, -R13.reuse, 0xb9600000, !PT ;  /* 0xb96000000a0c7446 */ /* 0x0c0fe4000780090d */
[----:B------:R-:W-:Y:S02]  /*0f40*/  ISETP.GE.U32.AND P0, PT, R10, R13, PT ;  /* 0x0000000d0a00720c */ /* 0x000fe40003f06070 */
[----:B------:R-:W-:Y:S02]  /*0f50*/  VIMNMX R12, PT, PT, R12, 0x46a00000, PT ;  /* 0x46a000000c0c7848 */ /* 0x000fe40003fe0100 */
[----:B------:R-:W-:-:S05]  /*0f60*/  SEL R11, R11, 0x63400000, !P0 ;  /* 0x634000000b0b7807 */ /* 0x000fca0004000000 */
[----:B------:R-:W-:Y:S02]  /*0f70*/  IMAD.IADD R14, R12, 0x1, -R11 ;  /* 0x000000010c0e7824 */ /* 0x000fe400078e0a0b */
[----:B------:R-:W-:Y:S02]  /*0f80*/  IMAD.MOV.U32 R12, RZ, RZ, RZ ;  /* 0x000000ffff0c7224 */ /* 0x000fe400078e00ff */
[----:B------:R-:W-:-:S06]  /*0f90*/  VIADD R13, R14, 0x7fe00000 ;  /* 0x7fe000000e0d7836 */ /* 0x000fcc0000000000 */
[----:B------:R-:W-:-:S10]  /*0fa0*/  DMUL R10, R8, R12 ;  /* 0x0000000c080a7228 */ /* 0x000fd40000000000 */
[----:B------:R-:W-:-:S13]  /*0fb0*/  FSETP.GTU.AND P0, PT, |R11|, 1.469367938527859385e-39, PT ;  /* 0x001000000b00780b */ /* 0x000fda0003f0c200 */
[----:B------:R-:W-:Y:S05]  /*0fc0*/  @P0 BRA `(.L_x_10) ;  /* 0x0000000000940947 */ /* 0x000fea0003800000 */
[----:B------:R-:W-:Y:S01]  /*0fd0*/  DFMA R2, R8, -R2, R6 ;  /* 0x800000020802722b */ /* 0x000fe20000000006 */
[----:B------:R-:W-:-:S09]  /*0fe0*/  IMAD.MOV.U32 R12, RZ, RZ, RZ ;  /* 0x000000ffff0c7224 */ /* 0x000fd200078e00ff */
[C---:B------:R-:W-:Y:S02]  /*0ff0*/  FSETP.NEU.AND P0, PT, R3.reuse, RZ, PT ;  /* 0x000000ff0300720b */ /* 0x040fe40003f0d000 */
[----:B------:R-:W-:-:S04]  /*1000*/  LOP3.LUT R5, R3, 0x80000000, R5, 0x48, !PT ;  /* 0x8000000003057812 */ /* 0x000fc800078e4805 */
[----:B------:R-:W-:-:S07]  /*1010*/  LOP3.LUT R13, R5, R13, RZ, 0xfc, !PT ;  /* 0x0000000d050d7212 */ /* 0x000fce00078efcff */
[----:B------:R-:W-:Y:S05]  /*1020*/  @!P0 BRA `(.L_x_10) ;  /* 0x00000000007c8947 */ /* 0x000fea0003800000 */
[----:B------:R-:W-:Y:S01]  /*1030*/  IADD3 R3, PT, PT, -R14, RZ, RZ ;  /* 0x000000ff0e037210 */ /* 0x000fe20007ffe1ff */
[----:B------:R-:W-:-:S06]  /*1040*/  IMAD.MOV.U32 R2, RZ, RZ, RZ ;  /* 0x000000ffff027224 */ /* 0x000fcc00078e00ff */
[----:B------:R-:W-:Y:S02]  /*1050*/  DFMA R2, R10, -R2, R8 ;  /* 0x800000020a02722b */ /* 0x000fe40000000008 */
[----:B------:R-:W-:-:S04]  /*1060*/  DMUL.RP R8, R8, R12 ;  /* 0x0000000c08087228 */ /* 0x000fc80000008000 */
[----:B------:R-:W-:-:S04]  /*1070*/  IADD3 R2, PT, PT, -R14, -0x43300000, RZ ;  /* 0xbcd000000e027810 */ /* 0x000fc80007ffe1ff */
[----:B------:R-:W-:Y:S02]  /*1080*/  FSETP.NEU.AND P0, PT, |R3|, R2, PT ;  /* 0x000000020300720b */ /* 0x000fe40003f0d200 */
[----:B------:R-:W-:Y:S02]  /*1090*/  LOP3.LUT R5, R9, R5, RZ, 0x3c, !PT ;  /* 0x0000000509057212 */ /* 0x000fe400078e3cff */
[----:B------:R-:W-:Y:S02]  /*10a0*/  FSEL R10, R8, R10, !P0 ;  /* 0x0000000a080a7208 */ /* 0x000fe40004000000 */
[----:B------:R-:W-:Y:S01]  /*10b0*/  FSEL R11, R5, R11, !P0 ;  /* 0x0000000b050b7208 */ /* 0x000fe20004000000 */
[----:B------:R-:W-:Y:S06]  /*10c0*/  BRA `(.L_x_10) ;  /* 0x0000000000547947 */ /* 0x000fec0003800000 */
.L_x_9:
[----:B------:R-:W-:-:S14]  /*10d0*/  DSETP.NAN.AND P0, PT, R22, R22, PT ;  /* 0x000000161600722a */ /* 0x000fdc0003f08000 */
[----:B------:R-:W-:Y:S05]  /*10e0*/  @P0 BRA `(.L_x_11) ;  /* 0x0000000000440947 */ /* 0x000fea0003800000 */
[----:B------:R-:W-:-:S14]  /*10f0*/  DSETP.NAN.AND P0, PT, R4, R4, PT ;  /* 0x000000040400722a */ /* 0x000fdc0003f08000 */
[----:B------:R-:W-:Y:S05]  /*1100*/  @P0 BRA `(.L_x_12) ;  /* 0x0000000000300947 */ /* 0x000fea0003800000 */
[----:B------:R-:W-:Y:S01]  /*1110*/  ISETP.NE.AND P0, PT, R17, R16, PT ;  /* 0x000000101100720c */ /* 0x000fe20003f05270 */
[----:B------:R-:W-:Y:S02]  /*1120*/  IMAD.MOV.U32 R10, RZ, RZ, 0x0 ;  /* 0x00000000ff0a7424 */ /* 0x000fe400078e00ff */
[----:B------:R-:W-:-:S10]  /*1130*/  IMAD.MOV.U32 R11, RZ, RZ, -0x80000 ;  /* 0xfff80000ff0b7424 */ /* 0x000fd400078e00ff */
[----:B------:R-:W-:Y:S05]  /*1140*/  @!P0 BRA `(.L_x_10) ;  /* 0x0000000000348947 */ /* 0x000fea0003800000 */
[----:B------:R-:W-:Y:S02]  /*1150*/  ISETP.NE.AND P0, PT, R17, 0x7ff00000, PT ;  /* 0x7ff000001100780c */ /* 0x000fe40003f05270 */
[----:B------:R-:W-:Y:S02]  /*1160*/  LOP3.LUT R11, R23, 0x80000000, R5, 0x48, !PT ;  /* 0x80000000170b7812 */ /* 0x000fe400078e4805 */
[----:B------:R-:W-:-:S13]  /*1170*/  ISETP.EQ.OR P0, PT, R16, RZ, !P0 ;  /* 0x000000ff1000720c */ /* 0x000fda0004702670 */
[----:B------:R-:W-:Y:S01]  /*1180*/  @P0 LOP3.LUT R2, R11, 0x7ff00000, RZ, 0xfc, !PT ;  /* 0x7ff000000b020812 */ /* 0x000fe200078efcff */
[----:B------:R-:W-:Y:S02]  /*1190*/  @!P0 IMAD.MOV.U32 R10, RZ, RZ, RZ ;  /* 0x000000ffff0a8224 */ /* 0x000fe400078e00ff */
[----:B------:R-:W-:Y:S02]  /*11a0*/  @P0 IMAD.MOV.U32 R10, RZ, RZ, RZ ;  /* 0x000000ffff0a0224 */ /* 0x000fe400078e00ff */
[----:B------:R-:W-:Y:S01]  /*11b0*/  @P0 IMAD.MOV.U32 R11, RZ, RZ, R2 ;  /* 0x000000ffff0b0224 */ /* 0x000fe200078e0002 */
[----:B------:R-:W-:Y:S06]  /*11c0*/  BRA `(.L_x_10) ;  /* 0x0000000000147947 */ /* 0x000fec0003800000 */
.L_x_12:
[----:B------:R-:W-:Y:S01]  /*11d0*/  LOP3.LUT R11, R5, 0x80000, RZ, 0xfc, !PT ;  /* 0x00080000050b7812 */ /* 0x000fe200078efcff */
[----:B------:R-:W-:Y:S01]  /*11e0*/  IMAD.MOV.U32 R10, RZ, RZ, R4 ;  /* 0x000000ffff0a7224 */ /* 0x000fe200078e0004 */
[----:B------:R-:W-:Y:S06]  /*11f0*/  BRA `(.L_x_10) ;  /* 0x0000000000087947 */ /* 0x000fec0003800000 */
.L_x_11:
[----:B------:R-:W-:Y:S01]  /*1200*/  LOP3.LUT R11, R23, 0x80000, RZ, 0xfc, !PT ;  /* 0x00080000170b7812 */ /* 0x000fe200078efcff */
[----:B------:R-:W-:-:S07]  /*1210*/  IMAD.MOV.U32 R10, RZ, RZ, R22 ;  /* 0x000000ffff0a7224 */ /* 0x000fce00078e0016 */
.L_x_10:
[----:B------:R-:W-:Y:S02]  /*1220*/  IMAD.MOV.U32 R2, RZ, RZ, R0 ;  /* 0x000000ffff027224 */ /* 0x000fe400078e0000 */
[----:B------:R-:W-:-:S04]  /*1230*/  IMAD.MOV.U32 R3, RZ, RZ, 0x0 ;  /* 0x00000000ff037424 */ /* 0x000fc800078e00ff */
[----:B------:R-:W-:Y:S05]  /*1240*/  RET.REL.NODEC R2 `(_Z26backwardSubstitutionKernelPdS_S_ii) ;  /* 0xffffffec026c7950 */ /* 0x000fea0003c3ffff */
.L_x_13:
[----:B------:R-:W-:-:S00]  /*1250*/  BRA `(.L_x_13) ;  /* 0xfffffffc00fc7947 */ /* 0x000fc0000383ffff */
[----:B------:R-:W-:-:S00]  /*1260*/  NOP ;  /* 0x0000000000007918 */ /* 0x000fc00000000000 */
        /* <DEDUP_REMOVED lines=9> */
.L_x_37:


//--------------------- .text._Z25forwardSubstitutionKernelPdS_S_ii --------------------------
	.section	.text._Z25forwardSubstitutionKernelPdS_S_ii,"ax",@progbits
	.align	128
        .global         _Z25forwardSubstitutionKernelPdS_S_ii
        .type           _Z25forwardSubstitutionKernelPdS_S_ii,@function
        .size           _Z25forwardSubstitutionKernelPdS_S_ii,(.L_x_40 - _Z25forwardSubstitutionKernelPdS_S_ii)
        .other          _Z25forwardSubstitutionKernelPdS_S_ii,@"STO_CUDA_ENTRY STV_DEFAULT"
_Z25forwardSubstitutionKernelPdS_S_ii:
.text._Z25forwardSubstitutionKernelPdS_S_ii:
[----:B------:R-:W-:Y:S01]  /*0000*/  LDC R1, c[0x0][0x37c] ;  /* 0x0000df00ff017b82 */ /* 0x000fe20000000800 */
[----:B------:R-:W0:Y:S07]  /*0010*/  S2R R0, SR_TID.X ;  /* 0x0000000000007919 */ /* 0x000e2e0000002100 */
[----:B------:R-:W0:Y:S02]  /*0020*/  S2UR UR4, SR_CTAID.X ;  /* 0x00000000000479c3 */ /* 0x000e240000002500 */
[----:B0-----:R-:W-:-:S13]  /*0030*/  LOP3.LUT P0, RZ, R0, UR4, RZ, 0xfc, !PT ;  /* 0x0000000400ff7c12 */ /* 0x001fda000f80fcff */
[----:B------:R-:W-:Y:S05]  /*0040*/  @P0 EXIT ;  /* 0x000000000000094d */ /* 0x000fea0003800000 */
[----:B------:R-:W0:Y:S01]  /*0050*/  LDC R0, c[0x0][0x39c] ;  /* 0x0000e700ff007b82 */ /* 0x000e220000000800 */
[----:B------:R-:W1:Y:S01]  /*0060*/  LDCU.64 UR8, c[0x0][0x358] ;  /* 0x00006b00ff0877ac */ /* 0x000e620008000a00 */
[----:B------:R-:W-:Y:S02]  /*0070*/  CS2R R22, SRZ ;  /* 0x0000000000167805 */ /* 0x000fe4000001ff00 */
[----:B0-----:R-:W-:-:S13]  /*0080*/  ISETP.GE.AND P0, PT, R0, 0x1, PT ;  /* 0x000000010000780c */ /* 0x001fda0003f06270 */
[----:B-1----:R-:W-:Y:S05]  /*0090*/  @!P0 BRA `(.L_x_14) ;  /* 0x0000000800708947 */ /* 0x002fea0003800000 */
[----:B------:R-:W0:Y:S01]  /*00a0*/  LDCU UR4, c[0x0][0x398] ;  /* 0x00007300ff0477ac */ /* 0x000e220008000800 */
[C---:B------:R-:W-:Y:S01]  /*00b0*/  ISETP.GE.U32.AND P1, PT, R0.reuse, 0x10, PT ;  /* 0x000000100000780c */ /* 0x040fe20003f26070 */
[----:B------:R-:W-:Y:S01]  /*00c0*/  IMAD.MOV.U32 R2, RZ, RZ, RZ ;  /* 0x000000ffff027224 */ /* 0x000fe200078e00ff */
[----:B------:R-:W-:Y:S02]  /*00d0*/  LOP3.LUT R4, R0, 0xf, RZ, 0xc0, !PT ;  /* 0x0000000f00047812 */ /* 0x000fe400078ec0ff */
[----:B------:R-:W-:Y:S02]  /*00e0*/  CS2R R22, SRZ ;  /* 0x0000000000167805 */ /* 0x000fe4000001ff00 */
[----:B------:R-:W-:Y:S01]  /*00f0*/  ISETP.NE.AND P0, PT, R4, RZ, PT ;  /* 0x000000ff0400720c */ /* 0x000fe20003f05270 */
[----:B0-----:R-:W-:-:S06]  /*0100*/  IMAD R29, R0, UR4, RZ ;  /* 0x00000004001d7c24 */ /* 0x001fcc000f8e02ff */
[----:B------:R-:W-:Y:S06]  /*0110*/  @!P1 BRA `(.L_x_15) ;  /* 0x00000004001c9947 */ /* 0x000fec0003800000 */
[----:B------:R-:W0:Y:S01]  /*0120*/  LDCU.64 UR4, c[0x0][0x390] ;  /* 0x00007200ff0477ac */ /* 0x000e220008000a00 */
[----:B------:R-:W-:Y:S01]  /*0130*/  LOP3.LUT R2, R0, 0x7ffffff0, RZ, 0xc0, !PT ;  /* 0x7ffffff000027812 */ /* 0x000fe200078ec0ff */
[----:B------:R-:W-:Y:S01]  /*0140*/  IMAD.MOV.U32 R3, RZ, RZ, R29 ;  /* 0x000000ffff037224 */ /* 0x000fe200078e001d */
[----:B------:R-:W-:Y:S01]  /*0150*/  CS2R R22, SRZ ;  /* 0x0000000000167805 */ /* 0x000fe2000001ff00 */
[----:B------:R-:W1:Y:S01]  /*0160*/  LDCU.64 UR6, c[0x0][0x380] ;  /* 0x00007000ff0677ac */ /* 0x000e620008000a00 */
[----:B------:R-:W-:Y:S01]  /*0170*/  IADD3 R5, PT, PT, -R2, RZ, RZ ;  /* 0x000000ff02057210 */ /* 0x000fe20007ffe1ff */
[----:B0-----:R-:W-:-:S04]  /*0180*/  UIADD3 UR4, UP1, UPT, UR4, 0x40, URZ ;  /* 0x0000004004047890 */ /* 0x001fc8000ff3e0ff */
[----:B------:R-:W-:Y:S02]  /*0190*/  UIADD3.X UR5, UPT, UPT, URZ, UR5, URZ, UP1, !UPT ;  /* 0x00000005ff057290 */ /* 0x000fe40008ffe4ff */
[----:B-1----:R-:W-:Y:S01]  /*01a0*/  UIADD3 UR6, UP0, UPT, UR6, 0x40, URZ ;  /* 0x0000004006067890 */ /* 0x002fe2000ff1e0ff */
[----:B------:R-:W-:-:S03]  /*01b0*/  IMAD.U32 R10, RZ, RZ, UR4 ;  /* 0x00000004ff0a7e24 */ /* 0x000fc6000f8e00ff */
[----:B------:R-:W-:Y:S01]  /*01c0*/  IMAD.U32 R11, RZ, RZ, UR5 ;  /* 0x00000005ff0b7e24 */ /* 0x000fe2000f8e00ff */
[----:B------:R-:W-:-:S12]  /*01d0*/  UIADD3.X UR7, UPT, UPT, URZ, UR7, URZ, UP0, !UPT ;  /* 0x00000007ff077290 */ /* 0x000fd800087fe4ff */
.L_x_16:
[----:B------:R-:W-:Y:S01]  /*01e0*/  MOV R26, UR6 ;  /* 0x00000006001a7c02 */ /* 0x000fe20008000f00 */
[----:B------:R-:W-:Y:S01]  /*01f0*/  IMAD.U32 R27, RZ, RZ, UR7 ;  /* 0x00000007ff1b7e24 */ /* 0x000fe2000f8e00ff */
[----:B------:R-:W-:Y:S01]  /*0200*/  MOV R7, R11 ;  /* 0x0000000b00077202 */ /* 0x000fe20000000f00 */
[----:B------:R-:W-:Y:S02]  /*0210*/  IMAD.MOV.U32 R6, RZ, RZ, R10 ;  /* 0x000000ffff067224 */ /* 0x000fe400078e000a */
[----:B------:R-:W-:-:S03]  /*0220*/  IMAD.WIDE R26, R3, 0x8, R26 ;  /* 0x00000008031a7825 */ /* 0x000fc600078e021a */
[----:B------:R-:W2:Y:S04]  /*0230*/  LDG.E.64 R8, desc[UR8][R6.64+-0x40] ;  /* 0xffffc00806087981 */ /* 0x000ea8000c1e1b00 */
[----:B------:R-:W2:Y:S04]  /*0240*/  LDG.E.64 R16, desc[UR8][R26.64+-0x40] ;  /* 0xffffc0081a107981 */ /* 0x000ea8000c1e1b00 */
[----:B------:R-:W3:Y:S04]  /*0250*/  LDG.E.64 R14, desc[UR8][R6.64+-0x38] ;  /* 0xffffc808060e7981 */ /* 0x000ee8000c1e1b00 */
[----:B------:R-:W3:Y:S04]  /*0260*/  LDG.E.64 R12, desc[UR8][R26.64+-0x38] ;  /* 0xffffc8081a0c7981 */ /* 0x000ee8000c1e1b00 */
[----:B------:R-:W4:Y:S04]  /*0270*/  LDG.E.64 R20, desc[UR8][R6.64+-0x30] ;  /* 0xffffd00806147981 */ /* 0x000f28000c1e1b00 */
[----:B------:R-:W4:Y:S04]  /*0280*/  LDG.E.64 R10, desc[UR8][R26.64+-0x30] ;  /* 0xffffd0081a0a7981 */ /* 0x000f28000c1e1b00 */
[----:B------:R-:W5:Y:S04]  /*0290*/  LDG.E.64 R18, desc[UR8][R6.64+-0x28] ;  /* 0xffffd80806127981 */ /* 0x000f68000c1e1b00 */
[----:B------:R-:W5:Y:S01]  /*02a0*/  LDG.E.64 R24, desc[UR8][R6.64+0x38] ;  /* 0x0000380806187981 */ /* 0x000f62000c1e1b00 */
[----:B--2---:R-:W-:-:S03]  /*02b0*/  DFMA R22, R16, R8, R22 ;  /* 0x000000081016722b */ /* 0x004fc60000000016 */
[----:B------:R-:W5:Y:S04]  /*02c0*/  LDG.E.64 R8, desc[UR8][R26.64+-0x28] ;  /* 0xffffd8081a087981 */ /* 0x000f68000c1e1b00 */
[----:B------:R-:W2:Y:S01]  /*02d0*/  LDG.E.64 R16, desc[UR8][R6.64+-0x20] ;  /* 0xffffe00806107981 */ /* 0x000ea2000c1e1b00 */
[----:B---3--:R-:W-:-:S03]  /*02e0*/  DFMA R14, R12, R14, R22 ;  /* 0x0000000e0c0e722b */ /* 0x008fc60000000016 */
[----:B------:R-:W2:Y:S04]  /*02f0*/  LDG.E.64 R12, desc[UR8][R26.64+-0x20] ;  /* 0xffffe0081a0c7981 */ /* 0x000ea8000c1e1b00 */
[----:B------:R-:W3:Y:S01]  /*0300*/  LDG.E.64 R22, desc[UR8][R26.64+0x38] ;  /* 0x000038081a167981 */ /* 0x000ee2000c1e1b00 */
[----:B----4-:R-:W-:-:S03]  /*0310*/  DFMA R20, R10, R20, R14 ;  /* 0x000000140a14722b */ /* 0x010fc6000000000e */
[----:B------:R-:W4:Y:S04]  /*0320*/  LDG.E.64 R14, desc[UR8][R6.64+-0x18] ;  /* 0xffffe808060e7981 */ /* 0x000f28000c1e1b00 */
[----:B------:R-:W4:Y:S01]  /*0330*/  LDG.E.64 R10, desc[UR8][R26.64+-0x18] ;  /* 0xffffe8081a0a7981 */ /* 0x000f22000c1e1b00 */
[----:B-----5:R-:W-:-:S03]  /*0340*/  DFMA R18, R8, R18, R20 ;  /* 0x000000120812722b */ /* 0x020fc60000000014 */
[----:B------:R-:W5:Y:S04]  /*0350*/  LDG.E.64 R20, desc[UR8][R6.64+-0x10] ;  /* 0xfffff00806147981 */ /* 0x000f68000c1e1b00 */
[----:B------:R-:W5:Y:S01]  /*0360*/  LDG.E.64 R8, desc[UR8][R26.64+-0x10] ;  /* 0xfffff0081a087981 */ /* 0x000f62000c1e1b00 */
[----:B--2---:R-:W-:-:S03]  /*0370*/  DFMA R16, R12, R16, R18 ;  /* 0x000000100c10722b */ /* 0x004fc60000000012 */
[----:B------:R-:W2:Y:S04]  /*0380*/  LDG.E.64 R18, desc[UR8][R6.64+-0x8] ;  /* 0xfffff80806127981 */ /* 0x000ea8000c1e1b00 */
[----:B------:R-:W2:Y:S01]  /*0390*/  LDG.E.64 R12, desc[UR8][R26.64+-0x8] ;  /* 0xfffff8081a0c7981 */ /* 0x000ea2000c1e1b00 */
        /* <DEDUP_REMOVED lines=21> */
[----:B------:R-:W-:-:S05]  /*04f0*/  VIADD R5, R5, 0x10 ;  /* 0x0000001005057836 */ /* 0x000fca0000000000 */
[----:B------:R-:W-:Y:S02]  /*0500*/  ISETP.NE.AND P1, PT, R5, RZ, PT ;  /* 0x000000ff0500720c */ /* 0x000fe40003f25270 */
[----:B------:R-:W-:Y:S01]  /*0510*/  IADD3 R3, PT, PT, R3, 0x10, RZ ;  /* 0x0000001003037810 */ /* 0x000fe20007ffe0ff */
[----:B-----5:R-:W-:-:S08]  /*0520*/  DFMA R8, R10, R8, R16 ;  /* 0x000000080a08722b */ /* 0x020fd00000000010 */
[----:B--2---:R-:W-:Y:S01]  /*0530*/  DFMA R8, R14, R12, R8 ;  /* 0x0000000c0e08722b */ /* 0x004fe20000000008 */
[----:B------:R-:W-:-:S07]  /*0540*/  IADD3 R10, P2, PT, R6, 0x80, RZ ;  /* 0x00000080060a7810 */ /* 0x000fce0007f5e0ff */
[----:B----4-:R-:W-:Y:S01]  /*0550*/  DFMA R8, R20, R18, R8 ;  /* 0x000000121408722b */ /* 0x010fe20000000008 */
[----:B------:R-:W-:-:S07]  /*0560*/  IMAD.X R11, RZ, RZ, R7, P2 ;  /* 0x000000ffff0b7224 */ /* 0x000fce00010e0607 */
[----:B---3--:R-:W-:Y:S01]  /*0570*/  DFMA R22, R22, R24, R8 ;  /* 0x000000181616722b */ /* 0x008fe20000000008 */
[----:B------:R-:W-:Y:S10]  /*0580*/  @P1 BRA `(.L_x_16) ;  /* 0xfffffffc00141947 */ /* 0x000ff4000383ffff */
.L_x_15:
[----:B------:R-:W-:Y:S05]  /*0590*/  @!P0 BRA `(.L_x_14) ;  /* 0x0000000400308947 */ /* 0x000fea0003800000 */
[----:B------:R-:W-:Y:S02]  /*05a0*/  ISETP.GE.U32.AND P0, PT, R4, 0x8, PT ;  /* 0x000000080400780c */ /* 0x000fe40003f06070 */
[----:B------:R-:W-:-:S04]  /*05b0*/  LOP3.LUT R3, R0, 0x7, RZ, 0xc0, !PT ;  /* 0x0000000700037812 */ /* 0x000fc800078ec0ff */
[----:B------:R-:W-:-:S07]  /*05c0*/  ISETP.NE.AND P1, PT, R3, RZ, PT ;  /* 0x000000ff0300720c */ /* 0x000fce0003f25270 */
[----:B------:R-:W-:Y:S06]  /*05d0*/  @!P0 BRA `(.L_x_17) ;  /* 0x0000000000788947 */ /* 0x000fec0003800000 */
[----:B------:R-:W0:Y:S01]  /*05e0*/  LDC.64 R4, c[0x0][0x380] ;  /* 0x0000e000ff047b82 */ /* 0x000e220000000a00 */
[----:B------:R-:W-:-:S07]  /*05f0*/  IMAD.IADD R7, R29, 0x1, R2 ;  /* 0x000000011d077824 */ /* 0x000fce00078e0202 */
[----:B------:R-:W1:Y:S01]  /*0600*/  LDC.64 R24, c[0x0][0x390] ;  /* 0x0000e400ff187b82 */ /* 0x000e620000000a00 */
[----:B0-----:R-:W-:-:S05]  /*0610*/  IMAD.WIDE R4, R7, 0x8, R4 ;  /* 0x0000000807047825 */ /* 0x001fca00078e0204 */
[----:B------:R-:W2:Y:S01]  /*0620*/  LDG.E.64 R16, desc[UR8][R4.64] ;  /* 0x0000000804107981 */ /* 0x000ea2000c1e1b00 */
[----:B-1----:R-:W-:-:S03]  /*0630*/  IMAD.WIDE.U32 R24, R2, 0x8, R24 ;  /* 0x0000000802187825 */ /* 0x002fc600078e0018 */
[----:B------:R-:W3:Y:S04]  /*0640*/  LDG.E.64 R12, desc[UR8][R4.64+0x8] ;  /* 0x00000808040c7981 */ /* 0x000ee8000c1e1b00 */
[----:B------:R-:W2:Y:S04]  /*0650*/  LDG.E.64 R14, desc[UR8][R24.64] ;  /* 0x00000008180e7981 */ /* 0x000ea8000c1e1b00 */
[----:B------:R-:W3:Y:S04]  /*0660*/  LDG.E.64 R10, desc[UR8][R24.64+0x8] ;  /* 0x00000808180a7981 */ /* 0x000ee8000c1e1b00 */
[----:B------:R-:W4:Y:S04]  /*0670*/  LDG.E.64 R8, desc[UR8][R4.64+0x10] ;  /* 0x0000100804087981 */ /* 0x000f28000c1e1b00 */
[----:B------:R-:W4:Y:S04]  /*0680*/  LDG.E.64 R6, desc[UR8][R24.64+0x10] ;  /* 0x0000100818067981 */ /* 0x000f28000c1e1b00 */
[----:B------:R-:W5:Y:S04]  /*0690*/  LDG.E.64 R18, desc[UR8][R4.64+0x18] ;  /* 0x0000180804127981 */ /* 0x000f68000c1e1b00 */
        /* <DEDUP_REMOVED lines=10> */
[----:B------:R-:W4:Y:S04]  /*0740*/  LDG.E.64 R8, desc[UR8][R24.64+0x30] ;  /* 0x0000300818087981 */ /* 0x000f28000c1e1b00 */
[----:B------:R-:W4:Y:S01]  /*0750*/  LDG.E.64 R4, desc[UR8][R4.64+0x38] ;  /* 0x0000380804047981 */ /* 0x000f22000c1e1b00 */
[----:B-----5:R-:W-:Y:S01]  /*0760*/  DFMA R18, R18, R20, R22 ;  /* 0x000000141212722b */ /* 0x020fe20000000016 */
[----:B------:R-:W-:-:S07]  /*0770*/  VIADD R2, R2, 0x8 ;  /* 0x0000000802027836 */ /* 0x000fce0000000000 */
[----:B--2---:R-:W-:-:S08]  /*0780*/  DFMA R14, R14, R16, R18 ;  /* 0x000000100e0e722b */ /* 0x004fd00000000012 */
[----:B---3--:R-:W-:-:S08]  /*0790*/  DFMA R10, R10, R12, R14 ;  /* 0x0000000c0a0a722b */ /* 0x008fd0000000000e */
[----:B----4-:R-:W-:-:S08]  /*07a0*/  DFMA R6, R6, R8, R10 ;  /* 0x000000080606722b */ /* 0x010fd0000000000a */
[----:B------:R-:W-:-:S11]  /*07b0*/  DFMA R22, R4, R26, R6 ;  /* 0x0000001a0416722b */ /* 0x000fd60000000006 */
.L_x_17:
[----:B------:R-:W-:Y:S05]  /*07c0*/  @!P1 BRA `(.L_x_14) ;  /* 0x0000000000a49947 */ /* 0x000fea0003800000 */
[----:B------:R-:W-:Y:S02]  /*07d0*/  ISETP.GE.U32.AND P0, PT, R3, 0x4, PT ;  /* 0x000000040300780c */ /* 0x000fe40003f06070 */
[----:B------:R-:W-:-:S04]  /*07e0*/  LOP3.LUT R4, R0, 0x3, RZ, 0xc0, !PT ;  /* 0x0000000300047812 */ /* 0x000fc800078ec0ff */
[----:B------:R-:W-:-:S07]  /*07f0*/  ISETP.NE.AND P1, PT, R4, RZ, PT ;  /* 0x000000ff0400720c */ /* 0x000fce0003f25270 */
[----:B------:R-:W-:Y:S06]  /*0800*/  @!P0 BRA `(.L_x_18) ;  /* 0x0000000000488947 */ /* 0x000fec0003800000 */
[----:B------:R-:W0:Y:S01]  /*0810*/  LDC.64 R6, c[0x0][0x380] ;  /* 0x0000e000ff067b82 */ /* 0x000e220000000a00 */
[----:B------:R-:W-:-:S07]  /*0820*/  IADD3 R25, PT, PT, R29, R2, RZ ;  /* 0x000000021d197210 */ /* 0x000fce0007ffe0ff */
        /* <DEDUP_REMOVED lines=16> */
.L_x_18:
[----:B------:R-:W-:Y:S05]  /*0930*/  @!P1 BRA `(.L_x_14) ;  /* 0x0000000000489947 */ /* 0x000fea0003800000 */
[----:B------:R-:W0:Y:S01]  /*0940*/  LDC.64 R8, c[0x0][0x390] ;  /* 0x0000e400ff087b82 */ /* 0x000e220000000a00 */
[----:B------:R-:W-:-:S07]  /*0950*/  IMAD.IADD R29, R29, 0x1, R2 ;  /* 0x000000011d1d7824 */ /* 0x000fce00078e0202 */
[----:B------:R-:W1:Y:S01]  /*0960*/  LDC.64 R6, c[0x0][0x380] ;  /* 0x0000e000ff067b82 */ /* 0x000e620000000a00 */
[----:B0-----:R-:W-:-:S03]  /*0970*/  IMAD.WIDE.U32 R8, R2, 0x8, R8 ;  /* 0x0000000802087825 */ /* 0x001fc600078e0008 */
[----:B------:R-:W-:Y:S01]  /*0980*/  MOV R10, R8 ;  /* 0x00000008000a7202 */ /* 0x000fe20000000f00 */
[----:B------:R-:W-:-:S07]  /*0990*/  IMAD.MOV R8, RZ, RZ, -R4 ;  /* 0x000000ffff087224 */ /* 0x000fce00078e0a04 */
.L_x_19:
[----:B-1----:R-:W-:Y:S01]  /*09a0*/  IMAD.WIDE R2, R29, 0x8, R6 ;  /* 0x000000081d027825 */ /* 0x002fe200078e0206 */
[----:B------:R-:W-:-:S03]  /*09b0*/  MOV R4, R10 ;  /* 0x0000000a00047202 */ /* 0x000fc60000000f00 */
[----:B------:R-:W-:Y:S02]  /*09c0*/  IMAD.MOV.U32 R5, RZ, RZ, R9 ;  /* 0x000000ffff057224 */ /* 0x000fe400078e0009 */
[----:B------:R-:W2:Y:S04]  /*09d0*/  LDG.E.64 R2, desc[UR8][R2.64] ;  /* 0x0000000802027981 */ /* 0x000ea8000c1e1b00 */
[----:B------:R-:W2:Y:S01]  /*09e0*/  LDG.E.64 R4, desc[UR8][R4.64] ;  /* 0x0000000804047981 */ /* 0x000ea2000c1e1b00 */
[----:B------:R-:W-:Y:S01]  /*09f0*/  IADD3 R8, PT, PT, R8, 0x1, RZ ;  /* 0x0000000108087810 */ /* 0x000fe20007ffe0ff */
[----:B------:R-:W-:Y:S01]  /*0a00*/  VIADD R29, R29, 0x1 ;  /* 0x000000011d1d7836 */ /* 0x000fe20000000000 */
[----:B------:R-:W-:Y:S02]  /*0a10*/  IADD3 R10, P1, PT, R10, 0x8, RZ ;  /* 0x000000080a0a7810 */ /* 0x000fe40007f3e0ff */
[----:B------:R-:W-:-:S02]  /*0a20*/  ISETP.NE.AND P0, PT, R8, RZ, PT ;  /* 0x000000ff0800720c */ /* 0x000fc40003f05270 */
[----:B------:R-:W-:Y:S01]  /*0a30*/  IADD3.X R9, PT, PT, RZ, R9, RZ, P1, !PT ;  /* 0x00000009ff097210 */ /* 0x000fe20000ffe4ff */
[----:B--2---:R-:W-:-:S10]  /*0a40*/  DFMA R22, R2, R4, R22 ;  /* 0x000000040216722b */ /* 0x004fd40000000016 */
[----:B------:R-:W-:Y:S05]  /*0a50*/  @P0 BRA `(.L_x_19) ;  /* 0xfffffffc00d00947 */ /* 0x000fea000383ffff */
.L_x_14:
[----:B------:R-:W0:Y:S08]  /*0a60*/  LDC.64 R2, c[0x0][0x388] ;  /* 0x0000e200ff027b82 */ /* 0x000e300000000a00 */
[----:B------:R-:W1:Y:S01]  /*0a70*/  LDC.64 R4, c[0x0][0x390] ;  /* 0x0000e400ff047b82 */ /* 0x000e620000000a00 */
[----:B0-----:R-:W-:-:S06]  /*0a80*/  IMAD.WIDE R2, R0, 0x8, R2 ;  /* 0x0000000800027825 */ /* 0x001fcc00078e0202 */
[----:B------:R-:W2:Y:S01]  /*0a90*/  LDG.E.64 R2, desc[UR8][R2.64] ;  /* 0x0000000802027981 */ /* 0x000ea2000c1e1b00 */
[----:B-1----:R-:W-:Y:S01]  /*0aa0*/  IMAD.WIDE R4, R0, 0x8, R4 ;  /* 0x0000000800047825 */ /* 0x002fe200078e0204 */
[----:B--2---:R-:W-:-:S07]  /*0ab0*/  DADD R22, R2, -R22 ;  /* 0x0000000002167229 */ /* 0x004fce0000000816 */
[----:B------:R-:W-:Y:S01]  /*0ac0*/  STG.E.64 desc[UR8][R4.64], R22 ;  /* 0x0000001604007986 */ /* 0x000fe2000c101b08 */
[----:B------:R-:W-:Y:S05]  /*0ad0*/  EXIT ;  /* 0x000000000000794d */ /* 0x000fea0003800000 */
.L_x_20:
        /* <DEDUP_REMOVED lines=10> */
.L_x_40:


//--------------------- .text._Z21updateSubmatrixKernelPdS_ii --------------------------
	.section	.text._Z21updateSubmatrixKernelPdS_ii,"ax",@progbits
	.align	128
        .global         _Z21updateSubmatrixKernelPdS_ii
        .type           _Z21updateSubmatrixKernelPdS_ii,@function
        .size           _Z21updateSubmatrixKernelPdS_ii,(.L_x_41 - _Z21updateSubmatrixKernelPdS_ii)
        .other          _Z21updateSubmatrixKernelPdS_ii,@"STO_CUDA_ENTRY STV_DEFAULT"
_Z21updateSubmatrixKernelPdS_ii:
.text._Z21updateSubmatrixKernelPdS_ii:
[----:B------:R-:W-:Y:S01]  /*0000*/  LDC R1, c[0x0][0x37c] ;  /* 0x0000df00ff017b82 */ /* 0x000fe20000000800 */
[----:B------:R-:W0:Y:S07]  /*0010*/  S2R R13, SR_TID.Y ;  /* 0x00000000000d7919 */ /* 0x000e2e0000002200 */
[----:B------:R-:W0:Y:S01]  /*0020*/  S2UR UR4, SR_CTAID.Y ;  /* 0x00000000000479c3 */ /* 0x000e220000002600 */
[----:B------:R-:W1:Y:S01]  /*0030*/  LDCU.64 UR8, c[0x0][0x358] ;  /* 0x00006b00ff0877ac */ /* 0x000e620008000a00 */
[----:B------:R-:W2:Y:S06]  /*0040*/  S2R R15, SR_TID.X ;  /* 0x00000000000f7919 */ /* 0x000eac0000002100 */
[----:B------:R-:W0:Y:S08]  /*0050*/  LDC R0, c[0x0][0x364] ;  /* 0x0000d900ff007b82 */ /* 0x000e300000000800 */
[----:B------:R-:W2:Y:S08]  /*0060*/  S2UR UR5, SR_CTAID.X ;  /* 0x00000000000579c3 */ /* 0x000eb00000002500 */
[----:B------:R-:W2:Y:S08]  /*0070*/  LDC R4, c[0x0][0x360] ;  /* 0x0000d800ff047b82 */ /* 0x000eb00000000800 */
[----:B------:R-:W3:Y:S01]  /*0080*/  LDC.64 R2, c[0x0][0x390] ;  /* 0x0000e400ff027b82 */ /* 0x000ee20000000a00 */
[----:B0-----:R-:W-:-:S02]  /*0090*/  IMAD R0, R0, UR4, R13 ;  /* 0x0000000400007c24 */ /* 0x001fc4000f8e020d */
[----:B--2---:R-:W-:-:S03]  /*00a0*/  IMAD R4, R4, UR5, R15 ;  /* 0x0000000504047c24 */ /* 0x004fc6000f8e020f */
[-C--:B---3--:R-:W-:Y:S02]  /*00b0*/  IADD3.X R9, PT, PT, R0, R3.reuse, RZ, PT, !PT ;  /* 0x0000000300097210 */ /* 0x088fe40003ffe4ff */
[----:B------:R-:W-:Y:S02]  /*00c0*/  IADD3.X R0, PT, PT, R4, R3, RZ, PT, !PT ;  /* 0x0000000304007210 */ /* 0x000fe40003ffe4ff */
[-C--:B------:R-:W-:Y:S02]  /*00d0*/  ISETP.GE.AND P0, PT, R9, R2.reuse, PT ;  /* 0x000000020900720c */ /* 0x080fe40003f06270 */
[----:B------:R-:W-:Y:S02]  /*00e0*/  ISETP.GE.AND P1, PT, R0, R2, PT ;  /* 0x000000020000720c */ /* 0x000fe40003f26270 */
[----:B------:R-:W-:Y:S02]  /*00f0*/  ISETP.NE.OR P0, PT, R15, RZ, P0 ;  /* 0x000000ff0f00720c */ /* 0x000fe40000705670 */
[----:B------:R-:W-:-:S11]  /*0100*/  ISETP.NE.OR P1, PT, R13, RZ, P1 ;  /* 0x000000ff0d00720c */ /* 0x000fd60000f25670 */
[----:B------:R-:W0:Y:S01]  /*0110*/  @!P0 LDC.64 R4, c[0x0][0x388] ;  /* 0x0000e200ff048b82 */ /* 0x000e220000000a00 */
[-C--:B------:R-:W-:Y:S02]  /*0120*/  @!P0 IMAD R11, R9, R2.reuse, R3 ;  /* 0x00000002090b8224 */ /* 0x080fe400078e0203 */
[----:B------:R-:W-:-:S05]  /*0130*/  @!P1 IMAD R3, R3, R2, R0 ;  /* 0x0000000203039224 */ /* 0x000fca00078e0200 */
[----:B------:R-:W2:Y:S01]  /*0140*/  @!P1 LDC.64 R6, c[0x0][0x380] ;  /* 0x0000e000ff069b82 */ /* 0x000ea20000000a00 */
[----:B0-----:R-:W-:-:S06]  /*0150*/  @!P0 IMAD.WIDE R4, R11, 0x8, R4 ;  /* 0x000000080b048825 */ /* 0x001fcc00078e0204 */
[----:B-1----:R-:W3:Y:S01]  /*0160*/  @!P0 LDG.E.64 R4, desc[UR8][R4.64] ;  /* 0x0000000804048981 */ /* 0x002ee2000c1e1b00 */
[----:B--2---:R-:W-:-:S06]  /*0170*/  @!P1 IMAD.WIDE R6, R3, 0x8, R6 ;  /* 0x0000000803069825 */ /* 0x004fcc00078e0206 */
[----:B------:R-:W2:Y:S01]  /*0180*/  @!P1 LDG.E.64 R6, desc[UR8][R6.64] ;  /* 0x0000000806069981 */ /* 0x000ea2000c1e1b00 */
[----:B------:R-:W0:Y:S01]  /*0190*/  S2UR UR6, SR_CgaCtaId ;  /* 0x00000000000679c3 */ /* 0x000e220000008800 */
[----:B------:R-:W-:Y:S02]  /*01a0*/  UMOV UR4, 0x400 ;  /* 0x0000040000047882 */ /* 0x000fe40000000000 */
[----:B------:R-:W-:Y:S01]  /*01b0*/  UIADD3 UR5, UPT, UPT, UR4, 0x80, URZ ;  /* 0x0000008004057890 */ /* 0x000fe2000fffe0ff */
[----:B------:R-:W-:Y:S01]  /*01c0*/  VIMNMX R3, PT, PT, R9, R0, !PT ;  /* 0x0000000009037248 */ /* 0x000fe20007fe0100 */
[----:B0-----:R-:W-:Y:S02]  /*01d0*/  ULEA UR4, UR6, UR4, 0x18 ;  /* 0x0000000406047291 */ /* 0x001fe4000f8ec0ff */
[----:B------:R-:W-:-:S04]  /*01e0*/  ULEA UR5, UR6, UR5, 0x18 ;  /* 0x0000000506057291 */ /* 0x000fc8000f8ec0ff */
[----:B------:R-:W-:Y:S02]  /*01f0*/  LEA R11, R13, UR4, 0x3 ;  /* 0x000000040d0b7c11 */ /* 0x000fe4000f8e18ff */
[----:B------:R-:W-:Y:S02]  /*0200*/  LEA R13, R15, UR5, 0x3 ;  /* 0x000000050f0d7c11 */ /* 0x000fe4000f8e18ff */
[----:B------:R-:W-:Y:S01]  /*0210*/  ISETP.GE.AND P2, PT, R3, R2, PT ;  /* 0x000000020300720c */ /* 0x000fe20003f46270 */
[----:B---3--:R0:W-:Y:S04]  /*0220*/  @!P0 STS.64 [R11], R4 ;  /* 0x000000040b008388 */ /* 0x0081e80000000a00 */
[----:B--2---:R0:W-:Y:S01]  /*0230*/  @!P1 STS.64 [R13], R6 ;  /* 0x000000060d009388 */ /* 0x0041e20000000a00 */
[----:B------:R-:W-:Y:S07]  /*0240*/  BAR.SYNC.DEFER_BLOCKING 0x0 ;  /* 0x0000000000007b1d */ /* 0x000fee0000010000 */
[----:B------:R-:W-:Y:S05]  /*0250*/  @P2 EXIT ;  /* 0x000000000000294d */ /* 0x000fea0003800000 */
[----:B0-----:R-:W0:Y:S01]  /*0260*/  LDC.64 R6, c[0x0][0x380] ;  /* 0x0000e000ff067b82 */ /* 0x001e220000000a00 */
[----:B------:R-:W-:Y:S01]  /*0270*/  IMAD R9, R9, R2, R0 ;  /* 0x0000000209097224 */ /* 0x000fe200078e0200 */
[----:B------:R-:W-:Y:S04]  /*0280*/  LDS.64 R4, [R13] ;  /* 0x000000000d047984 */ /* 0x000fe80000000a00 */
[----:B------:R-:W1:Y:S01]  /*0290*/  LDS.64 R2, [R11] ;  /* 0x000000000b027984 */ /* 0x000e620000000a00 */
[----:B0-----:R-:W-:-:S05]  /*02a0*/  IMAD.WIDE R6, R9, 0x8, R6 ;  /* 0x0000000809067825 */ /* 0x001fca00078e0206 */
[----:B------:R-:W1:Y:S02]  /*02b0*/  LDG.E.64 R8, desc[UR8][R6.64] ;  /* 0x0000000806087981 */ /* 0x000e64000c1e1b00 */
[----:B-1----:R-:W-:-:S07]  /*02c0*/  DFMA R2, -R2, R4, R8 ;  /* 0x000000040202722b */ /* 0x002fce0000000108 */
[----:B------:R-:W-:Y:S01]  /*02d0*/  STG.E.64 desc[UR8][R6.64], R2 ;  /* 0x0000000206007986 */ /* 0x000fe2000c101b08 */
[----:B------:R-:W-:Y:S05]  /*02e0*/  EXIT ;  /* 0x000000000000794d */ /* 0x000fea0003800000 */
.L_x_21:
        /* <DEDUP_REMOVED lines=9> */
.L_x_41:


//--------------------- .text._Z24computeMultipliersKernelPdS_ii --------------------------
	.section	.text._Z24computeMultipliersKernelPdS_ii,"ax",@progbits
	.align	128
        .global         _Z24computeMultipliersKernelPdS_ii
        .type           _Z24computeMultipliersKernelPdS_ii,@function
        .size           _Z24computeMultipliersKernelPdS_ii,(.L_x_38 - _Z24computeMultipliersKernelPdS_ii)
        .other          _Z24computeMultipliersKernelPdS_ii,@"STO_CUDA_ENTRY STV_DEFAULT"
_Z24computeMultipliersKernelPdS_ii:
.text._Z24computeMultipliersKernelPdS_ii:
[----:B------:R-:W-:Y:S01]  /*0000*/  LDC R1, c[0x0][0x37c] ;  /* 0x0000df00ff017b82 */ /* 0x000fe20000000800 */
[----:B------:R-:W0:Y:S07]  /*0010*/  S2R R3, SR_TID.X ;  /* 0x0000000000037919 */ /* 0x000e2e0000002100 */
[----:B------:R-:W0:Y:S08]  /*0020*/  S2UR UR4, SR_CTAID.X ;  /* 0x00000000000479c3 */ /* 0x000e300000002500 */
[----:B------:R-:W0:Y:S08]  /*0030*/  LDC R0, c[0x0][0x360] ;  /* 0x0000d800ff007b82 */ /* 0x000e300000000800 */
[----:B------:R-:W1:Y:S01]  /*0040*/  LDC.64 R10, c[0x0][0x390] ;  /* 0x0000e400ff0a7b82 */ /* 0x000e620000000a00 */
[----:B0-----:R-:W-:-:S04]  /*0050*/  IMAD R0, R0, UR4, R3 ;  /* 0x0000000400007c24 */ /* 0x001fc8000f8e0203 */
[----:B-1----:R-:W-:-:S05]  /*0060*/  IMAD.X R9, R0, 0x1, R11, PT ;  /* 0x0000000100097824 */ /* 0x002fca00038e060b */
[----:B------:R-:W-:-:S13]  /*0070*/  ISETP.GE.AND P0, PT, R9, R10, PT ;  /* 0x0000000a0900720c */ /* 0x000fda0003f06270 */
[----:B------:R-:W-:Y:S05]  /*0080*/  @P0 EXIT ;  /* 0x000000000000094d */ /* 0x000fea0003800000 */
[----:B------:R-:W0:Y:S01]  /*0090*/  LDC.64 R6, c[0x0][0x380] ;  /* 0x0000e000ff067b82 */ /* 0x000e220000000a00 */
[----:B------:R-:W1:Y:S01]  /*00a0*/  LDCU.64 UR4, c[0x0][0x358] ;  /* 0x00006b00ff0477ac */ /* 0x000e620008000a00 */
[----:B------:R-:W-:-:S04]  /*00b0*/  IMAD R5, R11, R10, R11 ;  /* 0x0000000a0b057224 */ /* 0x000fc800078e020b */
[----:B0-----:R-:W-:-:S06]  /*00c0*/  IMAD.WIDE R4, R5, 0x8, R6 ;  /* 0x0000000805047825 */ /* 0x001fcc00078e0206 */
[----:B-1----:R-:W2:Y:S01]  /*00d0*/  LDG.E.64 R4, desc[UR4][R4.64] ;  /* 0x0000000404047981 */ /* 0x002ea2000c1e1b00 */
[----:B------:R-:W-:Y:S01]  /*00e0*/  UMOV UR6, 0xd9d7bdbb ;  /* 0xd9d7bdbb00067882 */ /* 0x000fe20000000000 */
[----:B------:R-:W-:Y:S02]  /*00f0*/  UMOV UR7, 0x3ddb7cdf ;  /* 0x3ddb7cdf00077882 */ /* 0x000fe40000000000 */
[----:B--2---:R-:W-:-:S14]  /*0100*/  DSETP.GT.AND P0, PT, |R4|, UR6, PT ;  /* 0x0000000604007e2a */ /* 0x004fdc000bf04200 */
[----:B------:R-:W-:Y:S05]  /*0110*/  @!P0 BRA `(.L_x_22) ;  /* 0x0000000000648947 */ /* 0x000fea0003800000 */
[----:B------:R-:W-:-:S04]  /*0120*/  IMAD R0, R9, R10, R11 ;  /* 0x0000000a09007224 */ /* 0x000fc800078e020b */
[----:B------:R-:W-:-:S06]  /*0130*/  IMAD.WIDE R6, R0, 0x8, R6 ;  /* 0x0000000800067825 */ /* 0x000fcc00078e0206 */
[----:B------:R-:W2:Y:S01]  /*0140*/  LDG.E.64 R6, desc[UR4][R6.64] ;  /* 0x0000000406067981 */ /* 0x000ea2000c1e1b00 */
[----:B------:R-:W0:Y:S01]  /*0150*/  MUFU.RCP64H R3, R5 ;  /* 0x0000000500037308 */ /* 0x000e220000001800 */
[----:B------:R-:W-:Y:S01]  /*0160*/  IMAD.MOV.U32 R2, RZ, RZ, 0x1 ;  /* 0x00000001ff027424 */ /* 0x000fe200078e00ff */
[----:B------:R-:W-:Y:S05]  /*0170*/  BSSY.RECONVERGENT B0, `(.L_x_23) ;  /* 0x000000f000007945 */ /* 0x000fea0003800200 */
[----:B0-----:R-:W-:-:S08]  /*0180*/  DFMA R8, -R4, R2, 1 ;  /* 0x3ff000000408742b */ /* 0x001fd00000000102 */
[----:B------:R-:W-:-:S08]  /*0190*/  DFMA R8, R8, R8, R8 ;  /* 0x000000080808722b */ /* 0x000fd00000000008 */
[----:B------:R-:W-:-:S08]  /*01a0*/  DFMA R8, R2, R8, R2 ;  /* 0x000000080208722b */ /* 0x000fd00000000002 */
[----:B------:R-:W-:-:S08]  /*01b0*/  DFMA R2, -R4, R8, 1 ;  /* 0x3ff000000402742b */ /* 0x000fd00000000108 */
[----:B------:R-:W-:-:S08]  /*01c0*/  DFMA R2, R8, R2, R8 ;  /* 0x000000020802722b */ /* 0x000fd00000000008 */
[----:B--2---:R-:W-:Y:S01]  /*01d0*/  DMUL R8, R6, R2 ;  /* 0x0000000206087228 */ /* 0x004fe20000000000 */
[----:B------:R-:W-:-:S07]  /*01e0*/  FSETP.GEU.AND P1, PT, |R7|, 6.5827683646048100446e-37, PT ;  /* 0x036000000700780b */ /* 0x000fce0003f2e200 */
[----:B------:R-:W-:-:S08]  /*01f0*/  DFMA R10, -R4, R8, R6 ;  /* 0x00000008040a722b */ /* 0x000fd00000000106 */
[----:B------:R-:W-:-:S10]  /*0200*/  DFMA R2, R2, R10, R8 ;  /* 0x0000000a0202722b */ /* 0x000fd40000000008 */
[----:B------:R-:W-:-:S05]  /*0210*/  FFMA R8, RZ, R5, R3 ;  /* 0x00000005ff087223 */ /* 0x000fca0000000003 */
[----:B------:R-:W-:-:S13]  /*0220*/  FSETP.GT.AND P0, PT, |R8|, 1.469367938527859385e-39, PT ;  /* 0x001000000800780b */ /* 0x000fda0003f04200 */
[----:B------:R-:W-:Y:S05]  /*0230*/  @P0 BRA P1, `(.L_x_24) ;  /* 0x0000000000080947 */ /* 0x000fea0000800000 */
[----:B------:R-:W-:-:S07]  /*0240*/  MOV R10, 0x260 ;  /* 0x00000260000a7802 */ /* 0x000fce0000000f00 */
[----:B------:R-:W-:Y:S05]  /*0250*/  CALL.REL.NOINC `($__internal_1_$__cuda_sm20_div_rn_f64_full) ;  /* 0x0000000000287944 */ /* 0x000fea0003c00000 */
.L_x_24:
[----:B------:R-:W-:Y:S05]  /*0260*/  BSYNC.RECONVERGENT B0 ;  /* 0x0000000000007941 */ /* 0x000fea0003800200 */
.L_x_23:
[----:B------:R-:W0:Y:S02]  /*0270*/  LDC.64 R4, c[0x0][0x388] ;  /* 0x0000e200ff047b82 */ /* 0x000e240000000a00 */
[----:B0-----:R-:W-:-:S05]  /*0280*/  IMAD.WIDE R4, R0, 0x8, R4 ;  /* 0x0000000800047825 */ /* 0x001fca00078e0204 */
[----:B------:R-:W-:Y:S01]  /*0290*/  STG.E.64 desc[UR4][R4.64], R2 ;  /* 0x0000000204007986 */ /* 0x000fe2000c101b04 */
[----:B------:R-:W-:Y:S05]  /*02a0*/  EXIT ;  /* 0x000000000000794d */ /* 0x000fea0003800000 */
.L_x_22:
[----:B------:R-:W0:Y:S01]  /*02b0*/  LDC.64 R2, c[0x0][0x388] ;  /* 0x0000e200ff027b82 */ /* 0x000e220000000a00 */
[----:B------:R-:W-:-:S04]  /*02c0*/  IMAD R9, R9, R10, R11 ;  /* 0x0000000a09097224 */ /* 0x000fc800078e020b */
[----:B0-----:R-:W-:-:S05]  /*02d0*/  IMAD.WIDE R2, R9, 0x8, R2 ;  /* 0x0000000809027825 */ /* 0x001fca00078e0202 */
[----:B------:R-:W-:Y:S01]  /*02e0*/  STG.E.64 desc[UR4][R2.64], RZ ;  /* 0x000000ff02007986 */ /* 0x000fe2000c101b04 */
[----:B------:R-:W-:Y:S05]  /*02f0*/  EXIT ;  /* 0x000000000000794d */ /* 0x000fea0003800000 */
        .weak           $__internal_1_$__cuda_sm20_div_rn_f64_full
        .type           $__internal_1_$__cuda_sm20_div_rn_f64_full,@function
        .size           $__internal_1_$__cuda_sm20_div_rn_f64_full,(.L_x_38 - $__internal_1_$__cuda_sm20_div_rn_f64_full)
$__internal_1_$__cuda_sm20_div_rn_f64_full:
[C---:B------:R-:W-:Y:S01]  /*0300*/  FSETP.GEU.AND P0, PT, |R5|.reuse, 1.469367938527859385e-39, PT ;  /* 0x001000000500780b */ /* 0x040fe20003f0e200 */
[----:B------:R-:W-:Y:S01]  /*0310*/  IMAD.MOV.U32 R16, RZ, RZ, 0x1 ;  /* 0x00000001ff107424 */ /* 0x000fe200078e00ff */
[----:B------:R-:W-:Y:S01]  /*0320*/  LOP3.LUT R2, R5, 0x800fffff, RZ, 0xc0, !PT ;  /* 0x800fffff05027812 */ /* 0x000fe200078ec0ff */
[----:B------:R-:W-:Y:S01]  /*0330*/  BSSY.RECONVERGENT B1, `(.L_x_25) ;  /* 0x0000055000017945 */ /* 0x000fe20003800200 */
[C---:B------:R-:W-:Y:S02]  /*0340*/  FSETP.GEU.AND P2, PT, |R7|.reuse, 1.469367938527859385e-39, PT ;  /* 0x001000000700780b */ /* 0x040fe40003f4e200 */
[----:B------:R-:W-:Y:S01]  /*0350*/  LOP3.LUT R3, R2, 0x3ff00000, RZ, 0xfc, !PT ;  /* 0x3ff0000002037812 */ /* 0x000fe200078efcff */
[----:B------:R-:W-:Y:S01]  /*0360*/  IMAD.MOV.U32 R2, RZ, RZ, R4 ;  /* 0x000000ffff027224 */ /* 0x000fe200078e0004 */
[----:B------:R-:W-:Y:S02]  /*0370*/  LOP3.LUT R11, R7, 0x7ff00000, RZ, 0xc0, !PT ;  /* 0x7ff00000070b7812 */ /* 0x000fe400078ec0ff */
[----:B------:R-:W-:-:S03]  /*0380*/  LOP3.LUT R14, R5, 0x7ff00000, RZ, 0xc0, !PT ;  /* 0x7ff00000050e7812 */ /* 0x000fc600078ec0ff */
[----:B------:R-:W-:Y:S01]  /*0390*/  @!P0 DMUL R2, R4, 8.98846567431157953865e+307 ;  /* 0x7fe0000004028828 */ /* 0x000fe20000000000 */
[----:B------:R-:W-:-:S03]  /*03a0*/  ISETP.GE.U32.AND P1, PT, R11, R14, PT ;  /* 0x0000000e0b00720c */ /* 0x000fc60003f26070 */
[----:B------:R-:W-:Y:S01]  /*03b0*/  @!P2 LOP3.LUT R12, R5, 0x7ff00000, RZ, 0xc0, !PT ;  /* 0x7ff00000050ca812 */ /* 0x000fe200078ec0ff */
[----:B------:R-:W-:Y:S01]  /*03c0*/  @!P2 IMAD.MOV.U32 R18, RZ, RZ, RZ ;  /* 0x000000ffff12a224 */ /* 0x000fe200078e00ff */
[----:B------:R-:W0:Y:S02]  /*03d0*/  MUFU.RCP64H R17, R3 ;  /* 0x0000000300117308 */ /* 0x000e240000001800 */
[----:B------:R-:W-:Y:S01]  /*03e0*/  @!P2 ISETP.GE.U32.AND P3, PT, R11, R12, PT ;  /* 0x0000000c0b00a20c */ /* 0x000fe20003f66070 */
[----:B------:R-:W-:-:S05]  /*03f0*/  IMAD.MOV.U32 R12, RZ, RZ, 0x1ca00000 ;  /* 0x1ca00000ff0c7424 */ /* 0x000fca00078e00ff */
[----:B------:R-:W-:-:S04]  /*0400*/  @!P2 SEL R13, R12, 0x63400000, !P3 ;  /* 0x634000000c0da807 */ /* 0x000fc80005800000 */
[----:B------:R-:W-:-:S04]  /*0410*/  @!P2 LOP3.LUT R13, R13, 0x80000000, R7, 0xf8, !PT ;  /* 0x800000000d0da812 */ /* 0x000fc800078ef807 */
[----:B------:R-:W-:Y:S01]  /*0420*/  @!P2 LOP3.LUT R19, R13, 0x100000, RZ, 0xfc, !PT ;  /* 0x001000000d13a812 */ /* 0x000fe200078efcff */
[----:B0-----:R-:W-:-:S08]  /*0430*/  DFMA R8, R16, -R2, 1 ;  /* 0x3ff000001008742b */ /* 0x001fd00000000802 */
[----:B------:R-:W-:-:S08]  /*0440*/  DFMA R8, R8, R8, R8 ;  /* 0x000000080808722b */ /* 0x000fd00000000008 */
[----:B------:R-:W-:Y:S01]  /*0450*/  DFMA R16, R16, R8, R16 ;  /* 0x000000081010722b */ /* 0x000fe20000000010 */
[----:B------:R-:W-:Y:S01]  /*0460*/  SEL R9, R12, 0x63400000, !P1 ;  /* 0x634000000c097807 */ /* 0x000fe20004800000 */
[----:B------:R-:W-:-:S03]  /*0470*/  IMAD.MOV.U32 R8, RZ, RZ, R6 ;  /* 0x000000ffff087224 */ /* 0x000fc600078e0006 */
[----:B------:R-:W-:-:S03]  /*0480*/  LOP3.LUT R9, R9, 0x800fffff, R7, 0xf8, !PT ;  /* 0x800fffff09097812 */ /* 0x000fc600078ef807 */
[----:B------:R-:W-:-:S03]  /*0490*/  DFMA R20, R16, -R2, 1 ;  /* 0x3ff000001014742b */ /* 0x000fc60000000802 */
[----:B------:R-:W-:-:S05]  /*04a0*/  @!P2 DFMA R8, R8, 2, -R18 ;  /* 0x400000000808a82b */ /* 0x000fca0000000812 */
[----:B------:R-:W-:Y:S01]  /*04b0*/  DFMA R16, R16, R20, R16 ;  /* 0x000000141010722b */ /* 0x000fe20000000010 */
[----:B------:R-:W-:Y:S02]  /*04c0*/  IMAD.MOV.U32 R21, RZ, RZ, R11 ;  /* 0x000000ffff157224 */ /* 0x000fe400078e000b */
[----:B------:R-:W-:Y:S01]  /*04d0*/  IMAD.MOV.U32 R20, RZ, RZ, R14 ;  /* 0x000000ffff147224 */ /* 0x000fe200078e000e */
[----:B------:R-:W-:Y:S02]  /*04e0*/  @!P0 LOP3.LUT R20, R3, 0x7ff00000, RZ, 0xc0, !PT ;  /* 0x7ff0000003148812 */ /* 0x000fe400078ec0ff */
[----:B------:R-:W-:Y:S02]  /*04f0*/  @!P2 LOP3.LUT R21, R9, 0x7ff00000, RZ, 0xc0, !PT ;  /* 0x7ff000000915a812 */ /* 0x000fe400078ec0ff */
[----:B------:R-:W-:Y:S01]  /*0500*/  DMUL R18, R16, R8 ;  /* 0x0000000810127228 */ /* 0x000fe20000000000 */
[----:B------:R-:W-:Y:S02]  /*0510*/  VIADD R22, R20, 0xffffffff ;  /* 0xffffffff14167836 */ /* 0x000fe40000000000 */
[----:B------:R-:W-:-:S05]  /*0520*/  VIADD R13, R21, 0xffffffff ;  /* 0xffffffff150d7836 */ /* 0x000fca0000000000 */
[----:B------:R-:W-:Y:S01]  /*0530*/  DFMA R14, R18, -R2, R8 ;  /* 0x80000002120e722b */ /* 0x000fe20000000008 */
[----:B------:R-:W-:-:S04]  /*0540*/  ISETP.GT.U32.AND P0, PT, R13, 0x7feffffe, PT ;  /* 0x7feffffe0d00780c */ /* 0x000fc80003f04070 */
[----:B------:R-:W-:-:S03]  /*0550*/  ISETP.GT.U32.OR P0, PT, R22, 0x7feffffe, P0 ;  /* 0x7feffffe1600780c */ /* 0x000fc60000704470 */
[----:B------:R-:W-:-:S10]  /*0560*/  DFMA R14, R16, R14, R18 ;  /* 0x0000000e100e722b */ /* 0x000fd40000000012 */
[----:B------:R-:W-:Y:S05]  /*0570*/  @P0 BRA `(.L_x_26) ;  /* 0x00000000006c0947 */ /* 0x000fea0003800000 */
        /* <DEDUP_REMOVED lines=17> */
[----:B------:R-:W-:Y:S01]  /*0690*/  IMAD.MOV R3, RZ, RZ, -R11 ;  /* 0x000000ffff037224 */ /* 0x000fe200078e0a0b */
[----:B------:R-:W-:Y:S01]  /*06a0*/  DMUL.RP R6, R14, R6 ;  /* 0x000000060e067228 */ /* 0x000fe20000008000 */
[----:B------:R-:W-:Y:S01]  /*06b0*/  IMAD.MOV.U32 R2, RZ, RZ, RZ ;  /* 0x000000ffff027224 */ /* 0x000fe200078e00ff */
[----:B------:R-:W-:-:S05]  /*06c0*/  IADD3 R11, PT, PT, -R11, -0x43300000, RZ ;  /* 0xbcd000000b0b7810 */ /* 0x000fca0007ffe1ff */
[----:B------:R-:W-:-:S03]  /*06d0*/  DFMA R2, R12, -R2, R14 ;  /* 0x800000020c02722b */ /* 0x000fc6000000000e */
[----:B------:R-:W-:-:S07]  /*06e0*/  LOP3.LUT R5, R7, R5, RZ, 0x3c, !PT ;  /* 0x0000000507057212 */ /* 0x000fce00078e3cff */
[----:B------:R-:W-:-:S04]  /*06f0*/  FSETP.NEU.AND P0, PT, |R3|, R11, PT ;  /* 0x0000000b0300720b */ /* 0x000fc80003f0d200 */
[----:B------:R-:W-:Y:S02]  /*0700*/  FSEL R12, R6, R12, !P0 ;  /* 0x0000000c060c7208 */ /* 0x000fe40004000000 */
[----:B------:R-:W-:Y:S01]  /*0710*/  FSEL R13, R5, R13, !P0 ;  /* 0x0000000d050d7208 */ /* 0x000fe20004000000 */
[----:B------:R-:W-:Y:S06]  /*0720*/  BRA `(.L_x_27) ;  /* 0x0000000000547947 */ /* 0x000fec0003800000 */
.L_x_26:
        /* <DEDUP_REMOVED lines=16> */
.L_x_29:
[----:B------:R-:W-:Y:S01]  /*0830*/  LOP3.LUT R13, R5, 0x80000, RZ, 0xfc, !PT ;  /* 0x00080000050d7812 */ /* 0x000fe200078efcff */
[----:B------:R-:W-:Y:S01]  /*0840*/  IMAD.MOV.U32 R12, RZ, RZ, R4 ;  /* 0x000000ffff0c7224 */ /* 0x000fe200078e0004 */
[----:B------:R-:W-:Y:S06]  /*0850*/  BRA `(.L_x_27) ;  /* 0x0000000000087947 */ /* 0x000fec0003800000 */
.L_x_28:
[----:B------:R-:W-:Y:S01]  /*0860*/  LOP3.LUT R13, R7, 0x80000, RZ, 0xfc, !PT ;  /* 0x00080000070d7812 */ /* 0x000fe200078efcff */
[----:B------:R-:W-:-:S07]  /*0870*/  IMAD.MOV.U32 R12, RZ, RZ, R6 ;  /* 0x000000ffff0c7224 */ /* 0x000fce00078e0006 */
.L_x_27:
[----:B------:R-:W-:Y:S05]  /*0880*/  BSYNC.RECONVERGENT B1 ;  /* 0x0000000000017941 */ /* 0x000fea0003800200 */
.L_x_25:
[----:B------:R-:W-:Y:S02]  /*0890*/  IMAD.MOV.U32 R11, RZ, RZ, 0x0 ;  /* 0x00000000ff0b7424 */ /* 0x000fe400078e00ff */
[----:B------:R-:W-:Y:S02]  /*08a0*/  IMAD.MOV.U32 R2, RZ, RZ, R12 ;  /* 0x000000ffff027224 */ /* 0x000fe400078e000c */
[----:B------:R-:W-:Y:S01]  /*08b0*/  IMAD.MOV.U32 R3, RZ, RZ, R13 ;  /* 0x000000ffff037224 */ /* 0x000fe200078e000d */
[----:B------:R-:W-:Y:S06]  /*08c0*/  RET.REL.NODEC R10 `(_Z24computeMultipliersKernelPdS_ii) ;  /* 0xfffffff40acc7950 */ /* 0x000fec0003c3ffff */
.L_x_30:
        /* <DEDUP_REMOVED lines=11> */
.L_x_38:


//--------------------- .text._Z14swapRowsKernelPdS_iii --------------------------
	.section	.text._Z14swapRowsKernelPdS_iii,"ax",@progbits
	.align	128
        .global         _Z14swapRowsKernelPdS_iii
        .type           _Z14swapRowsKernelPdS_iii,@function
        .size           _Z14swapRowsKernelPdS_iii,(.L_x_43 - _Z14swapRowsKernelPdS_iii)
        .other          _Z14swapRowsKernelPdS_iii,@"STO_CUDA_ENTRY STV_DEFAULT"
_Z14swapRowsKernelPdS_iii:
.text._Z14swapRowsKernelPdS_iii:
[----:B------:R-:W-:Y:S01]  /*0000*/  LDC R1, c[0x0][0x37c] ;  /* 0x0000df00ff017b82 */ /* 0x000fe20000000800 */
[----:B------:R-:W0:Y:S07]  /*0010*/  S2R R3, SR_TID.X ;  /* 0x0000000000037919 */ /* 0x000e2e0000002100 */
[----:B------:R-:W0:Y:S01]  /*0020*/  S2UR UR4, SR_CTAID.X ;  /* 0x00000000000479c3 */ /* 0x000e220000002500 */
[----:B------:R-:W1:Y:S07]  /*0030*/  LDCU UR6, c[0x0][0x390] ;  /* 0x00007200ff0677ac */ /* 0x000e6e0008000800 */
[----:B------:R-:W0:Y:S02]  /*0040*/  LDC R0, c[0x0][0x360] ;  /* 0x0000d800ff007b82 */ /* 0x000e240000000800 */
[----:B0-----:R-:W-:Y:S01]  /*0050*/  IMAD R0, R0, UR4, R3 ;  /* 0x0000000400007c24 */ /* 0x001fe2000f8e0203 */
[----:B------:R-:W0:Y:S04]  /*0060*/  LDCU.64 UR4, c[0x0][0x358] ;  /* 0x00006b00ff0477ac */ /* 0x000e280008000a00 */
[----:B-1----:R-:W-:-:S13]  /*0070*/  ISETP.GE.AND P1, PT, R0, UR6, PT ;  /* 0x0000000600007c0c */ /* 0x002fda000bf26270 */
[----:B------:R-:W1:Y:S08]  /*0080*/  @!P1 LDC R7, c[0x0][0x398] ;  /* 0x0000e600ff079b82 */ /* 0x000e700000000800 */
[----:B------:R-:W2:Y:S08]  /*0090*/  @!P1 LDC R5, c[0x0][0x394] ;  /* 0x0000e500ff059b82 */ /* 0x000eb00000000800 */
[----:B------:R-:W3:Y:S01]  /*00a0*/  @!P1 LDC.64 R2, c[0x0][0x380] ;  /* 0x0000e000ff029b82 */ /* 0x000ee20000000a00 */
[----:B-1----:R-:W-:-:S02]  /*00b0*/  @!P1 IMAD R7, R7, UR6, R0 ;  /* 0x0000000607079c24 */ /* 0x002fc4000f8e0200 */
[----:B--2---:R-:W-:Y:S01]  /*00c0*/  @!P1 IMAD R5, R5, UR6, R0 ;  /* 0x0000000605059c24 */ /* 0x004fe2000f8e0200 */
[----:B------:R-:W1:Y:S01]  /*00d0*/  LDCU.64 UR6, c[0x0][0x388] ;  /* 0x00007100ff0677ac */ /* 0x000e620008000a00 */
[----:B---3--:R-:W-:-:S04]  /*00e0*/  @!P1 IMAD.WIDE R6, R7, 0x8, R2 ;  /* 0x0000000807069825 */ /* 0x008fc800078e0202 */
[----:B------:R-:W-:Y:S01]  /*00f0*/  @!P1 IMAD.WIDE R2, R5, 0x8, R2 ;  /* 0x0000000805029825 */ /* 0x000fe200078e0202 */
[----:B0-----:R-:W2:Y:S04]  /*0100*/  @!P1 LDG.E.64 R8, desc[UR4][R6.64] ;  /* 0x0000000406089981 */ /* 0x001ea8000c1e1b00 */
[----:B------:R-:W3:Y:S01]  /*0110*/  @!P1 LDG.E.64 R4, desc[UR4][R2.64] ;  /* 0x0000000402049981 */ /* 0x000ee2000c1e1b00 */
[----:B-1----:R-:W-:-:S04]  /*0120*/  ISETP.NE.U32.AND P0, PT, RZ, UR6, PT ;  /* 0x00000006ff007c0c */ /* 0x002fc8000bf05070 */
[----:B------:R-:W-:-:S04]  /*0130*/  ISETP.NE.AND.EX P0, PT, RZ, UR7, PT, P0 ;  /* 0x00000007ff007c0c */ /* 0x000fc8000bf05300 */
[----:B------:R-:W-:Y:S01]  /*0140*/  ISETP.NE.OR P0, PT, R0, RZ, !P0 ;  /* 0x000000ff0000720c */ /* 0x000fe20004705670 */
[----:B--2---:R0:W-:Y:S04]  /*0150*/  @!P1 STG.E.64 desc[UR4][R2.64], R8 ;  /* 0x0000000802009986 */ /* 0x0041e8000c101b04 */
[----:B---3--:R0:W-:Y:S08]  /*0160*/  @!P1 STG.E.64 desc[UR4][R6.64], R4 ;  /* 0x0000000406009986 */ /* 0x0081f0000c101b04 */
[----:B------:R-:W-:Y:S05]  /*0170*/  @P0 EXIT ;  /* 0x000000000000094d */ /* 0x000fea0003800000 */
[----:B0-----:R-:W0:Y:S08]  /*0180*/  LDC R7, c[0x0][0x398] ;  /* 0x0000e600ff077b82 */ /* 0x001e300000000800 */
[----:B------:R-:W0:Y:S08]  /*0190*/  LDC.64 R2, c[0x0][0x388] ;  /* 0x0000e200ff027b82 */ /* 0x000e300000000a00 */
[----:B------:R-:W1:Y:S01]  /*01a0*/  LDC R5, c[0x0][0x394] ;  /* 0x0000e500ff057b82 */ /* 0x000e620000000800 */
[----:B0-----:R-:W-:-:S05]  /*01b0*/  IMAD.WIDE R6, R7, 0x8, R2 ;  /* 0x0000000807067825 */ /* 0x001fca00078e0202 */
[----:B------:R-:W2:Y:S01]  /*01c0*/  LDG.E.64 R8, desc[UR4][R6.64] ;  /* 0x0000000406087981 */ /* 0x000ea2000c1e1b00 */
[----:B-1----:R-:W-:-:S05]  /*01d0*/  IMAD.WIDE R2, R5, 0x8, R2 ;  /* 0x0000000805027825 */ /* 0x002fca00078e0202 */
[----:B------:R-:W3:Y:S04]  /*01e0*/  LDG.E.64 R4, desc[UR4][R2.64] ;  /* 0x0000000402047981 */ /* 0x000ee8000c1e1b00 */
[----:B--2---:R-:W-:Y:S04]  /*01f0*/  STG.E.64 desc[UR4][R2.64], R8 ;  /* 0x0000000802007986 */ /* 0x004fe8000c101b04 */
[----:B---3--:R-:W-:Y:S01]  /*0200*/  STG.E.64 desc[UR4][R6.64], R4 ;  /* 0x0000000406007986 */ /* 0x008fe2000c101b04 */
[----:B------:R-:W-:Y:S05]  /*0210*/  EXIT ;  /* 0x000000000000794d */ /* 0x000fea0003800000 */
.L_x_31:
        /* <DEDUP_REMOVED lines=14> */
.L_x_43:


//--------------------- .text._Z15findPivotKernelPdPiii --------------------------
	.section	.text._Z15findPivotKernelPdPiii,"ax",@progbits
	.align	128
        .global         _Z15findPivotKernelPdPiii
        .type           _Z15findPivotKernelPdPiii,@function
        .size           _Z15findPivotKernelPdPiii,(.L_x_44 - _Z15findPivotKernelPdPiii)
        .other          _Z15findPivotKernelPdPiii,@"STO_CUDA_ENTRY STV_DEFAULT"
_Z15findPivotKernelPdPiii:
.text._Z15findPivotKernelPdPiii:
[----:B------:R-:W-:Y:S01]  /*0000*/  LDC R1, c[0x0][0x37c] ;  /* 0x0000df00ff017b82 */ /* 0x000fe20000000800 */
[----:B------:R-:W0:Y:S07]  /*0010*/  S2R R13, SR_TID.X ;  /* 0x00000000000d7919 */ /* 0x000e2e0000002100 */
[----:B------:R-:W0:Y:S01]  /*0020*/  S2UR UR4, SR_CTAID.X ;  /* 0x00000000000479c3 */ /* 0x000e220000002500 */
[----:B------:R-:W1:Y:S07]  /*0030*/  LDCU.64 UR8, c[0x0][0x358] ;  /* 0x00006b00ff0877ac */ /* 0x000e6e0008000a00 */
[----:B------:R-:W0:Y:S08]  /*0040*/  LDC R8, c[0x0][0x360] ;  /* 0x0000d800ff087b82 */ /* 0x000e300000000800 */
[----:B------:R-:W2:Y:S01]  /*0050*/  LDC.64 R2, c[0x0][0x390] ;  /* 0x0000e400ff027b82 */ /* 0x000ea20000000a00 */
[----:B0-----:R-:W-:Y:S01]  /*0060*/  IMAD R0, R8, UR4, R13 ;  /* 0x0000000408007c24 */ /* 0x001fe2000f8e020d */
[----:B------:R-:W0:Y:S01]  /*0070*/  LDCU UR4, c[0x0][0x394] ;  /* 0x00007280ff0477ac */ /* 0x000e220008000800 */
[----:B--2---:R-:W-:-:S05]  /*0080*/  IMAD.IADD R7, R2, 0x1, -R3 ;  /* 0x0000000102077824 */ /* 0x004fca00078e0a03 */
[----:B------:R-:W-:Y:S01]  /*0090*/  ISETP.GE.AND P0, PT, R0, R7, PT ;  /* 0x000000070000720c */ /* 0x000fe20003f06270 */
[----:B0-----:R-:W-:-:S12]  /*00a0*/  IMAD.U32 R6, RZ, RZ, UR4 ;  /* 0x00000004ff067e24 */ /* 0x001fd8000f8e00ff */
[----:B------:R-:W0:Y:S01]  /*00b0*/  @!P0 LDC.64 R4, c[0x0][0x380] ;  /* 0x0000e000ff048b82 */ /* 0x000e220000000a00 */
[----:B------:R-:W-:-:S04]  /*00c0*/  @!P0 IMAD.IADD R6, R0, 0x1, R3 ;  /* 0x0000000100068824 */ /* 0x000fc800078e0203 */
[----:B------:R-:W-:-:S04]  /*00d0*/  @!P0 IMAD R3, R6, R2, R3 ;  /* 0x0000000206038224 */ /* 0x000fc800078e0203 */
[----:B0-----:R-:W-:-:S06]  /*00e0*/  @!P0 IMAD.WIDE R4, R3, 0x8, R4 ;  /* 0x0000000803048825 */ /* 0x001fcc00078e0204 */
[----:B-1----:R-:W2:Y:S01]  /*00f0*/  @!P0 LDG.E.64 R4, desc[UR8][R4.64] ;  /* 0x0000000804048981 */ /* 0x002ea2000c1e1b00 */
[----:B------:R-:W0:Y:S01]  /*0100*/  S2UR UR6, SR_CgaCtaId ;  /* 0x00000000000679c3 */ /* 0x000e220000008800 */
[----:B------:R-:W-:Y:S01]  /*0110*/  UMOV UR4, 0x400 ;  /* 0x0000040000047882 */ /* 0x000fe20000000000 */
[----:B------:R-:W-:Y:S01]  /*0120*/  HFMA2 R2, -RZ, RZ, 0, 0 ;  /* 0x00000000ff027431 */ /* 0x000fe200000001ff */
[----:B------:R-:W-:Y:S01]  /*0130*/  UIADD3 UR5, UPT, UPT, UR4, 0x800, URZ ;  /* 0x0000080004057890 */ /* 0x000fe2000fffe0ff */
[----:B------:R-:W-:Y:S01]  /*0140*/  IMAD.MOV.U32 R3, RZ, RZ, -0x40100000 ;  /* 0xbff00000ff037424 */ /* 0x000fe200078e00ff */
[----:B0-----:R-:W-:Y:S02]  /*0150*/  ULEA UR4, UR6, UR4, 0x18 ;  /* 0x0000000406047291 */ /* 0x001fe4000f8ec0ff */
[----:B------:R-:W-:-:S04]  /*0160*/  ULEA UR5, UR6, UR5, 0x18 ;  /* 0x0000000506057291 */ /* 0x000fc8000f8ec0ff */
[C---:B------:R-:W-:Y:S02]  /*0170*/  LEA R9, R13.reuse, UR4, 0x3 ;  /* 0x000000040d097c11 */ /* 0x040fe4000f8e18ff */
[----:B------:R-:W-:Y:S01]  /*0180*/  LEA R11, R13, UR5, 0x2 ;  /* 0x000000050d0b7c11 */ /* 0x000fe2000f8e10ff */
[----:B--2---:R-:W-:Y:S01]  /*0190*/  @!P0 DADD R2, -RZ, |R4| ;  /* 0x00000000ff028229 */ /* 0x004fe20000000504 */
[----:B------:R-:W-:-:S06]  /*01a0*/  ISETP.GE.U32.AND P0, PT, R8, 0x2, PT ;  /* 0x000000020800780c */ /* 0x000fcc0003f06070 */
[----:B------:R0:W-:Y:S04]  /*01b0*/  STS.64 [R9], R2 ;  /* 0x0000000209007388 */ /* 0x0001e80000000a00 */
[----:B------:R0:W-:Y:S01]  /*01c0*/  STS [R11], R6 ;  /* 0x000000060b007388 */ /* 0x0001e20000000800 */
[----:B------:R-:W-:Y:S06]  /*01d0*/  BAR.SYNC.DEFER_BLOCKING 0x0 ;  /* 0x0000000000007b1d */ /* 0x000fec0000010000 */
[----:B------:R-:W-:Y:S05]  /*01e0*/  @!P0 BRA `(.L_x_32) ;  /* 0x00000000004c8947 */ /* 0x000fea0003800000 */
.L_x_35:
[--C-:B0-----:R-:W-:Y:S01]  /*01f0*/  IMAD.MOV.U32 R6, RZ, RZ, R8.reuse ;  /* 0x000000ffff067224 */ /* 0x101fe200078e0008 */
[----:B------:R-:W-:Y:S01]  /*0200*/  SHF.R.U32.HI R8, RZ, 0x1, R8 ;  /* 0x00000001ff087819 */ /* 0x000fe20000011608 */
[----:B------:R-:W-:Y:S03]  /*0210*/  BSSY.RECONVERGENT B0, `(.L_x_33) ;  /* 0x000000d000007945 */ /* 0x000fe60003800200 */
[----:B------:R-:W-:-:S04]  /*0220*/  IADD3 R0, PT, PT, R8, R13, RZ ;  /* 0x0000000d08007210 */ /* 0x000fc80007ffe0ff */
[----:B------:R-:W-:-:S04]  /*0230*/  ISETP.GE.U32.AND P0, PT, R0, R7, PT ;  /* 0x000000070000720c */ /* 0x000fc80003f06070 */
[----:B------:R-:W-:-:S13]  /*0240*/  ISETP.GE.U32.OR P0, PT, R13, R8, P0 ;  /* 0x000000080d00720c */ /* 0x000fda0000706470 */
[----:B------:R-:W-:Y:S05]  /*0250*/  @P0 BRA `(.L_x_34) ;  /* 0x0000000000200947 */ /* 0x000fea0003800000 */
[----:B------:R-:W-:Y:S01]  /*0260*/  IMAD R4, R8, 0x8, R9 ;  /* 0x0000000808047824 */ /* 0x000fe200078e0209 */
[----:B------:R-:W-:Y:S05]  /*0270*/  LDS.64 R2, [R9] ;  /* 0x0000000009027984 */ /* 0x000fea0000000a00 */
[----:B------:R-:W0:Y:S02]  /*0280*/  LDS.64 R4, [R4] ;  /* 0x0000000004047984 */ /* 0x000e240000000a00 */
[----:B0-----:R-:W-:-:S14]  /*0290*/  DSETP.GT.AND P0, PT, R4, R2, PT ;  /* 0x000000020400722a */ /* 0x001fdc0003f04000 */
[----:B------:R-:W-:Y:S01]  /*02a0*/  @P0 LEA R0, R8, R11, 0x2 ;  /* 0x0000000b08000211 */ /* 0x000fe200078e10ff */
[----:B------:R-:W-:Y:S05]  /*02b0*/  @P0 STS.64 [R9], R4 ;  /* 0x0000000409000388 */ /* 0x000fea0000000a00 */
[----:B------:R-:W0:Y:S04]  /*02c0*/  @P0 LDS R0, [R0] ;  /* 0x0000000000000984 */ /* 0x000e280000000800 */
[----:B0-----:R0:W-:Y:S02]  /*02d0*/  @P0 STS [R11], R0 ;  /* 0x000000000b000388 */ /* 0x0011e40000000800 */
.L_x_34:
[----:B------:R-:W-:Y:S05]  /*02e0*/  BSYNC.RECONVERGENT B0 ;  /* 0x0000000000007941 */ /* 0x000fea0003800200 */
.L_x_33:
[----:B------:R-:W-:Y:S01]  /*02f0*/  BAR.SYNC.DEFER_BLOCKING 0x0 ;  /* 0x0000000000007b1d */ /* 0x000fe20000010000 */
[----:B------:R-:W-:-:S13]  /*0300*/  ISETP.GT.U32.AND P0, PT, R6, 0x3, PT ;  /* 0x000000030600780c */ /* 0x000fda0003f04070 */
[----:B------:R-:W-:Y:S05]  /*0310*/  @P0 BRA `(.L_x_35) ;  /* 0xfffffffc00b40947 */ /* 0x000fea000383ffff */
.L_x_32:
[----:B------:R-:W-:-:S13]  /*0320*/  ISETP.NE.AND P0, PT, R13, RZ, PT ;  /* 0x000000ff0d00720c */ /* 0x000fda0003f05270 */
[----:B------:R-:W-:Y:S05]  /*0330*/  @P0 EXIT ;  /* 0x000000000000094d */ /* 0x000fea0003800000 */
[----:B------:R-:W1:Y:S01]  /*0340*/  S2UR UR5, SR_CgaCtaId ;  /* 0x00000000000579c3 */ /* 0x000e620000008800 */
[----:B------:R-:W-:-:S07]  /*0350*/  UMOV UR4, 0x400 ;  /* 0x0000040000047882 */ /* 0x000fce0000000000 */
[----:B0-----:R-:W0:Y:S01]  /*0360*/  LDC.64 R2, c[0x0][0x388] ;  /* 0x0000e200ff027b82 */ /* 0x001e220000000a00 */
[----:B-1----:R-:W-:-:S09]  /*0370*/  ULEA UR4, UR5, UR4, 0x18 ;  /* 0x0000000405047291 */ /* 0x002fd2000f8ec0ff */
[----:B------:R-:W0:Y:S04]  /*0380*/  LDS R5, [UR4+0x800] ;  /* 0x00080004ff057984 */ /* 0x000e280008000800 */
[----:B0-----:R-:W-:Y:S01]  /*0390*/  STG.E desc[UR8][R2.64], R5 ;  /* 0x0000000502007986 */ /* 0x001fe2000c101908 */
[----:B------:R-:W-:Y:S05]  /*03a0*/  EXIT ;  /* 0x000000000000794d */ /* 0x000fea0003800000 */
.L_x_36:
        /* <DEDUP_REMOVED lines=13> */
.L_x_44:


//--------------------- .nv.shared.reserved.0     --------------------------
	.section	.nv.shared.reserved.0,"aw",@nobits
	.weak		__nv_reservedSMEM_offset_0_alias
	.size		__nv_reservedSMEM_offset_0_alias, 0, 64
	.other		__nv_reservedSMEM_offset_0_alias,@"STO_CUDA_RESERVED_SHARED STV_DEFAULT"
__nv_reservedSMEM_offset_0_alias:
	.zero		0
	.zero		64


//--------------------- .nv.shared._Z21updateSubmatrixKernelPdS_ii --------------------------
	.section	.nv.shared._Z21updateSubmatrixKernelPdS_ii,"aw",@nobits
	.sectionflags	@""
	.align	8
.nv.shared._Z21updateSubmatrixKernelPdS_ii:
	.zero		1280


//--------------------- .nv.shared._Z15findPivotKernelPdPiii --------------------------
	.section	.nv.shared._Z15findPivotKernelPdPiii,"aw",@nobits
	.sectionflags	@""
	.align	8
.nv.shared._Z15findPivotKernelPdPiii:
	.zero		4096


//--------------------- .nv.constant0._Z26backwardSubstitutionKernelPdS_S_ii --------------------------
	.section	.nv.constant0._Z26backwardSubstitutionKernelPdS_S_ii,"a",@progbits
	.sectionflags	@""
	.align	4
.nv.constant0._Z26backwardSubstitutionKernelPdS_S_ii:
	.zero		928


//--------------------- .nv.constant0._Z25forwardSubstitutionKernelPdS_S_ii --------------------------
	.section	.nv.constant0._Z25forwardSubstitutionKernelPdS_S_ii,"a",@progbits
	.sectionflags	@""
	.align	4
.nv.constant0._Z25forwardSubstitutionKernelPdS_S_ii:
	.zero		928


//--------------------- .nv.constant0._Z21updateSubmatrixKernelPdS_ii --------------------------
	.section	.nv.constant0._Z21updateSubmatrixKernelPdS_ii,"a",@progbits
	.sectionflags	@""
	.align	4
.nv.constant0._Z21updateSubmatrixKernelPdS_ii:
	.zero		920


//--------------------- .nv.constant0._Z24computeMultipliersKernelPdS_ii --------------------------
	.section	.nv.constant0._Z24computeMultipliersKernelPdS_ii,"a",@progbits
	.sectionflags	@""
	.align	4
.nv.constant0._Z24computeMultipliersKernelPdS_ii:
	.zero		920


//--------------------- .nv.constant0._Z14swapRowsKernelPdS_iii --------------------------
	.section	.nv.constant0._Z14swapRowsKernelPdS_iii,"a",@progbits
	.sectionflags	@""
	.align	4
.nv.constant0._Z14swapRowsKernelPdS_iii:
	.zero		924


//--------------------- .nv.constant0._Z15findPivotKernelPdPiii --------------------------
	.section	.nv.constant0._Z15findPivotKernelPdPiii,"a",@progbits
	.sectionflags	@""
	.align	4
.nv.constant0._Z15findPivotKernelPdPiii:
	.zero		920


//--------------------- SYMBOLS --------------------------

	.type		.nv.reservedSmem.offset0,@object
	.size		.nv.reservedSmem.offset0,0x4
	.type		.nv.reservedSmem.cap,@object
	.size		.nv.reservedSmem.cap,0x4
